// auto-generated by cutlass_sweep.gemm — config: {"arch": "sm_100", "cluster_m": 2, "cluster_n": 1, "dtype": "e4m3", "stages": 0, "tile_k": 32, "tile_m": 64, "tile_n": 128}
#include "cutlass/cutlass.h"
#include "cutlass/gemm/collective/collective_builder.hpp"
#include "cutlass/gemm/device/gemm_universal_adapter.h"
#include "cutlass/gemm/kernel/gemm_universal.hpp"
#include "cutlass/epilogue/collective/collective_builder.hpp"

using ElemA = cutlass::float_e4m3_t;
using ElemB = cutlass::float_e4m3_t;
using ElemCD = cutlass::float_e4m3_t;
using Acc  = float;
using TileShape    = cute::Shape<cute::_64, cute::_128, cute::_32>;
using ClusterShape = cute::Shape<cute::_2, cute::_1, cute::_1>;

using CollectiveEpilogue = typename cutlass::epilogue::collective::CollectiveBuilder<
    cutlass::arch::Sm100, cutlass::arch::OpClassTensorOp,
    TileShape, ClusterShape,
    cutlass::epilogue::collective::EpilogueTileAuto,
    Acc, Acc,
    ElemCD, cutlass::layout::RowMajor, 128 / cutlass::sizeof_bits<ElemCD>::value,
    ElemCD, cutlass::layout::RowMajor, 128 / cutlass::sizeof_bits<ElemCD>::value,
    cutlass::epilogue::collective::EpilogueScheduleAuto
  >::CollectiveOp;

using CollectiveMainloop = typename cutlass::gemm::collective::CollectiveBuilder<
    cutlass::arch::Sm100, cutlass::arch::OpClassTensorOp,
    ElemA, cutlass::layout::RowMajor, 128 / cutlass::sizeof_bits<ElemA>::value,
    ElemB, cutlass::layout::ColumnMajor, 128 / cutlass::sizeof_bits<ElemB>::value,
    Acc,
    TileShape, ClusterShape,
    cutlass::gemm::collective::StageCountAutoCarveout<static_cast<int>(sizeof(typename CollectiveEpilogue::SharedStorage))>,
    cutlass::gemm::collective::KernelScheduleAuto
  >::CollectiveOp;

using GemmKernel = cutlass::gemm::kernel::GemmUniversal<
    cute::Shape<int,int,int,int>,
    CollectiveMainloop,
    CollectiveEpilogue
>;
using Gemm = cutlass::gemm::device::GemmUniversalAdapter<GemmKernel>;

// Force the device kernel symbol into the cubin without needing a host main.
auto* _anchor = &cutlass::device_kernel<GemmKernel>;


// ===== COMPILED SASS (sm_100a) =====

	.target	sm_100a

	.elftype	@"ET_EXEC"


//--------------------- .note.nv.tkinfo           --------------------------
	.section	.note.nv.tkinfo,"",@"SHT_NOTE"
	.sectionflags	@"SHF_NOTE_NV_TKINFO"
	.tkinfo
        /*0018*/ 	.word	0x00000002
        /*0030*/ 	.string	""
        /*0030*/ 	.string	"ptxas"
        /*0030*/ 	.string	"Cuda compilation tools, release 13.0, V13.0.88"
        /*0030*/ 	.string	"Build cuda_13.0.r13.0/compiler.36424714_0"
        /*0030*/ 	.string	"-arch sm_100a -m 64 "



//--------------------- .note.nv.cuinfo           --------------------------
	.section	.note.nv.cuinfo,"",@"SHT_NOTE"
	.sectionflags	@"SHF_NOTE_NV_CUINFO"
        /*0018*/ 	.short	0x0002
        /*001a*/ 	.short	0x0064
        /*001c*/ 	.short	0x0082
	.zero		2


//--------------------- .nv.info                  --------------------------
	.section	.nv.info,"",@"SHT_CUDA_INFO"
	.align	4


	//----- nvinfo : EIATTR_REGCOUNT
	.align		4
        /*0000*/ 	.byte	0x04, 0x2f
        /*0002*/ 	.short	(.L_19 - .L_18)
	.align		4
.L_18:
        /*0004*/ 	.word	index@(_ZN7cutlass13device_kernelINS_4gemm6kernel13GemmUniversalIN4cute5tupleIJiiiiEEENS1_10collective13CollectiveMmaINS1_35MainloopSm100TmaUmmaWarpSpecializedILi34ELi2ELi4ENS5_IJNS4_1CILi2EEENSA_ILi1EEESC_EEEEENS5_IJNSA_ILi64EEENSA_ILi128EEENSA_ILi32EEEEEENS_12float_e4m3_tENS5_IJlSC_lEEESJ_SK_NS4_8TiledMMAINS4_8MMA_AtomIJNS4_10MMA_TraitsINS4_19SM100_MMA_F8F6F4_SSEJSJ_SJ_fSF_SG_NS4_17integral_constantINS4_4UMMA5MajorELSR_0EEESS_NSP_INSQ_7ScaleInELST_0EEESU_EEEEEENS4_6LayoutINS5_IJSC_SC_SC_EEENS5_IJNSA_ILi0EEESZ_SZ_EEEEENS5_IJNS4_10UnderscoreES12_S12_EEEEENS4_13SM90_TMA_LOADENS4_14ComposedLayoutINS4_7SwizzleILi1ELi4ELi3EEENS4_18smem_ptr_flag_bitsILi8EEENSX_INS5_IJNSA_ILi8EEESH_EEENS5_IJSH_SC_EEEEEEEvNS4_8identityENS4_23SM90_TMA_LOAD_MULTICASTES1F_vS1G_EENS_8epilogue10collective18CollectiveEpilogueINS1J_23Sm100TmaWarpSpecializedILi2ELi2ELi32ELb0ELb0EEEJSI_NS5_IJNSX_ISF_SC_EES1O_EEESJ_SK_SJ_SK_NS1J_6fusion15FusionCallbacksIS1N_NS1Q_17LinearCombinationISJ_fSJ_fLNS_15FloatRoundStyleE2EEESI_S1P_JEEENS4_5SM1004TMEM4LOAD26SM100_TMEM_LOAD_16dp32b32xES15_NS16_INS17_ILi2ELi4ELi3EEES1A_NSX_INS5_IJS1B_SF_EEENS5_IJSF_SC_EEEEEEENS4_39AutoVectorizingCopyWithAssumedAlignmentILi128EEENS4_14SM90_TMA_STOREES24_S26_S26_EEEvvEEEEvNT_6ParamsE)
        /*0008*/ 	.word	0x00000072


	//----- nvinfo : EIATTR_FRAME_SIZE
	.align		4
.L_19:
        /*000c*/ 	.byte	0x04, 0x11
        /*000e*/ 	.short	(.L_21 - .L_20)
	.align		4
.L_20:
        /*0010*/ 	.word	index@($__internal_2_$__cuda_sm10x_tcgen05_guardrail_trap_unallocated_columns_being_dealloced)
        /*0014*/ 	.word	0x00000000


	//----- nvinfo : EIATTR_FRAME_SIZE
	.align		4
.L_21:
        /*0018*/ 	.byte	0x04, 0x11
        /*001a*/ 	.short	(.L_23 - .L_22)
	.align		4
.L_22:
        /*001c*/ 	.word	index@($__internal_1_$__cuda_sm10x_tcgen05_guardrail_trap_phase_invalid_during_alloc)
        /*0020*/ 	.word	0x00000000


	//----- nvinfo : EIATTR_FRAME_SIZE
	.align		4
.L_23:
        /*0024*/ 	.byte	0x04, 0x11
        /*0026*/ 	.short	(.L_25 - .L_24)
	.align		4
.L_24:
        /*0028*/ 	.word	index@($__internal_0_$__cuda_sm10x_tcgen05_guardrail_trap_col_being_dealloced_not_returned_by_alloc)
        /*002c*/ 	.word	0x00000000


	//----- nvinfo : EIATTR_FRAME_SIZE
	.align		4
.L_25:
        /*0030*/ 	.byte	0x04, 0x11
        /*0032*/ 	.short	(.L_27 - .L_26)
	.align		4
.L_26:
        /*0034*/ 	.word	index@(_ZN7cutlass13device_kernelINS_4gemm6kernel13GemmUniversalIN4cute5tupleIJiiiiEEENS1_10collective13CollectiveMmaINS1_35MainloopSm100TmaUmmaWarpSpecializedILi34ELi2ELi4ENS5_IJNS4_1CILi2EEENSA_ILi1EEESC_EEEEENS5_IJNSA_ILi64EEENSA_ILi128EEENSA_ILi32EEEEEENS_12float_e4m3_tENS5_IJlSC_lEEESJ_SK_NS4_8TiledMMAINS4_8MMA_AtomIJNS4_10MMA_TraitsINS4_19SM100_MMA_F8F6F4_SSEJSJ_SJ_fSF_SG_NS4_17integral_constantINS4_4UMMA5MajorELSR_0EEESS_NSP_INSQ_7ScaleInELST_0EEESU_EEEEEENS4_6LayoutINS5_IJSC_SC_SC_EEENS5_IJNSA_ILi0EEESZ_SZ_EEEEENS5_IJNS4_10UnderscoreES12_S12_EEEEENS4_13SM90_TMA_LOADENS4_14ComposedLayoutINS4_7SwizzleILi1ELi4ELi3EEENS4_18smem_ptr_flag_bitsILi8EEENSX_INS5_IJNSA_ILi8EEESH_EEENS5_IJSH_SC_EEEEEEEvNS4_8identityENS4_23SM90_TMA_LOAD_MULTICASTES1F_vS1G_EENS_8epilogue10collective18CollectiveEpilogueINS1J_23Sm100TmaWarpSpecializedILi2ELi2ELi32ELb0ELb0EEEJSI_NS5_IJNSX_ISF_SC_EES1O_EEESJ_SK_SJ_SK_NS1J_6fusion15FusionCallbacksIS1N_NS1Q_17LinearCombinationISJ_fSJ_fLNS_15FloatRoundStyleE2EEESI_S1P_JEEENS4_5SM1004TMEM4LOAD26SM100_TMEM_LOAD_16dp32b32xES15_NS16_INS17_ILi2ELi4ELi3EEES1A_NSX_INS5_IJS1B_SF_EEENS5_IJSF_SC_EEEEEEENS4_39AutoVectorizingCopyWithAssumedAlignmentILi128EEENS4_14SM90_TMA_STOREES24_S26_S26_EEEvvEEEEvNT_6ParamsE)
        /*0038*/ 	.word	0x00000000


	//----- nvinfo : EIATTR_MIN_STACK_SIZE
	.align		4
.L_27:
        /*003c*/ 	.byte	0x04, 0x12
        /*003e*/ 	.short	(.L_29 - .L_28)
	.align		4
.L_28:
        /*0040*/ 	.word	index@(_ZN7cutlass13device_kernelINS_4gemm6kernel13GemmUniversalIN4cute5tupleIJiiiiEEENS1_10collective13CollectiveMmaINS1_35MainloopSm100TmaUmmaWarpSpecializedILi34ELi2ELi4ENS5_IJNS4_1CILi2EEENSA_ILi1EEESC_EEEEENS5_IJNSA_ILi64EEENSA_ILi128EEENSA_ILi32EEEEEENS_12float_e4m3_tENS5_IJlSC_lEEESJ_SK_NS4_8TiledMMAINS4_8MMA_AtomIJNS4_10MMA_TraitsINS4_19SM100_MMA_F8F6F4_SSEJSJ_SJ_fSF_SG_NS4_17integral_constantINS4_4UMMA5MajorELSR_0EEESS_NSP_INSQ_7ScaleInELST_0EEESU_EEEEEENS4_6LayoutINS5_IJSC_SC_SC_EEENS5_IJNSA_ILi0EEESZ_SZ_EEEEENS5_IJNS4_10UnderscoreES12_S12_EEEEENS4_13SM90_TMA_LOADENS4_14ComposedLayoutINS4_7SwizzleILi1ELi4ELi3EEENS4_18smem_ptr_flag_bitsILi8EEENSX_INS5_IJNSA_ILi8EEESH_EEENS5_IJSH_SC_EEEEEEEvNS4_8identityENS4_23SM90_TMA_LOAD_MULTICASTES1F_vS1G_EENS_8epilogue10collective18CollectiveEpilogueINS1J_23Sm100TmaWarpSpecializedILi2ELi2ELi32ELb0ELb0EEEJSI_NS5_IJNSX_ISF_SC_EES1O_EEESJ_SK_SJ_SK_NS1J_6fusion15FusionCallbacksIS1N_NS1Q_17LinearCombinationISJ_fSJ_fLNS_15FloatRoundStyleE2EEESI_S1P_JEEENS4_5SM1004TMEM4LOAD26SM100_TMEM_LOAD_16dp32b32xES15_NS16_INS17_ILi2ELi4ELi3EEES1A_NSX_INS5_IJS1B_SF_EEENS5_IJSF_SC_EEEEEEENS4_39AutoVectorizingCopyWithAssumedAlignmentILi128EEENS4_14SM90_TMA_STOREES24_S26_S26_EEEvvEEEEvNT_6ParamsE)
        /*0044*/ 	.word	0x00000000
.L_29:


//--------------------- .nv.compat                --------------------------
	.section	.nv.compat,"",@"SHT_CUDA_COMPAT_INFO"
	.align	4
        /*0000*/ 	.byte	0x02, 0x09, 0x01, 0x00, 0x02, 0x02, 0x02, 0x00, 0x02, 0x05, 0x05, 0x00, 0x03, 0x07, 0x01, 0x01
        /*0010*/ 	.byte	0x02, 0x03, 0x01, 0x00, 0x02, 0x06, 0x01, 0x00, 0x04, 0x0b, 0x08, 0x00, 0x09, 0x00, 0x00, 0x00
        /*0020*/ 	.byte	0x00, 0x00, 0x00, 0x00


//--------------------- .nv.info._ZN7cutlass13device_kernelINS_4gemm6kernel13GemmUniversalIN4cute5tupleIJiiiiEEENS1_10collective13CollectiveMmaINS1_35MainloopSm100TmaUmmaWarpSpecializedILi34ELi2ELi4ENS5_IJNS4_1CILi2EEENSA_ILi1EEESC_EEEEENS5_IJNSA_ILi64EEENSA_ILi128EEENSA_ILi32EEEEEENS_12float_e4m3_tENS5_IJlSC_lEEESJ_SK_NS4_8TiledMMAINS4_8MMA_AtomIJNS4_10MMA_TraitsINS4_19SM100_MMA_F8F6F4_SSEJSJ_SJ_fSF_SG_NS4_17integral_constantINS4_4UMMA5MajorELSR_0EEESS_NSP_INSQ_7ScaleInELST_0EEESU_EEEEEENS4_6LayoutINS5_IJSC_SC_SC_EEENS5_IJNSA_ILi0EEESZ_SZ_EEEEENS5_IJNS4_10UnderscoreES12_S12_EEEEENS4_13SM90_TMA_LOADENS4_14ComposedLayoutINS4_7SwizzleILi1ELi4ELi3EEENS4_18smem_ptr_flag_bitsILi8EEENSX_INS5_IJNSA_ILi8EEESH_EEENS5_IJSH_SC_EEEEEEEvNS4_8identityENS4_23SM90_TMA_LOAD_MULTICASTES1F_vS1G_EENS_8epilogue10collective18CollectiveEpilogueINS1J_23Sm100TmaWarpSpecializedILi2ELi2ELi32ELb0ELb0EEEJSI_NS5_IJNSX_ISF_SC_EES1O_EEESJ_SK_SJ_SK_NS1J_6fusion15FusionCallbacksIS1N_NS1Q_17LinearCombinationISJ_fSJ_fLNS_15FloatRoundStyleE2EEESI_S1P_JEEENS4_5SM1004TMEM4LOAD26SM100_TMEM_LOAD_16dp32b32xES15_NS16_INS17_ILi2ELi4ELi3EEES1A_NSX_INS5_IJS1B_SF_EEENS5_IJSF_SC_EEEEEEENS4_39AutoVectorizingCopyWithAssumedAlignmentILi128EEENS4_14SM90_TMA_STOREES24_S26_S26_EEEvvEEEEvNT_6ParamsE --------------------------
	.section	.nv.info._ZN7cutlass13device_kernelINS_4gemm6kernel13GemmUniversalIN4cute5tupleIJiiiiEEENS1_10collective13CollectiveMmaINS1_35MainloopSm100TmaUmmaWarpSpecializedILi34ELi2ELi4ENS5_IJNS4_1CILi2EEENSA_ILi1EEESC_EEEEENS5_IJNSA_ILi64EEENSA_ILi128EEENSA_ILi32EEEEEENS_12float_e4m3_tENS5_IJlSC_lEEESJ_SK_NS4_8TiledMMAINS4_8MMA_AtomIJNS4_10MMA_TraitsINS4_19SM100_MMA_F8F6F4_SSEJSJ_SJ_fSF_SG_NS4_17integral_constantINS4_4UMMA5MajorELSR_0EEESS_NSP_INSQ_7ScaleInELST_0EEESU_EEEEEENS4_6LayoutINS5_IJSC_SC_SC_EEENS5_IJNSA_ILi0EEESZ_SZ_EEEEENS5_IJNS4_10UnderscoreES12_S12_EEEEENS4_13SM90_TMA_LOADENS4_14ComposedLayoutINS4_7SwizzleILi1ELi4ELi3EEENS4_18smem_ptr_flag_bitsILi8EEENSX_INS5_IJNSA_ILi8EEESH_EEENS5_IJSH_SC_EEEEEEEvNS4_8identityENS4_23SM90_TMA_LOAD_MULTICASTES1F_vS1G_EENS_8epilogue10collective18CollectiveEpilogueINS1J_23Sm100TmaWarpSpecializedILi2ELi2ELi32ELb0ELb0EEEJSI_NS5_IJNSX_ISF_SC_EES1O_EEESJ_SK_SJ_SK_NS1J_6fusion15FusionCallbacksIS1N_NS1Q_17LinearCombinationISJ_fSJ_fLNS_15FloatRoundStyleE2EEESI_S1P_JEEENS4_5SM1004TMEM4LOAD26SM100_TMEM_LOAD_16dp32b32xES15_NS16_INS17_ILi2ELi4ELi3EEES1A_NSX_INS5_IJS1B_SF_EEENS5_IJSF_SC_EEEEEEENS4_39AutoVectorizingCopyWithAssumedAlignmentILi128EEENS4_14SM90_TMA_STOREES24_S26_S26_EEEvvEEEEvNT_6ParamsE,"",@"SHT_CUDA_INFO"
	.sectionflags	@""
	.align	4


	//----- nvinfo : EIATTR_CUDA_API_VERSION
	.align		4
        /*0000*/ 	.byte	0x04, 0x37
        /*0002*/ 	.short	(.L_31 - .L_30)
.L_30:
        /*0004*/ 	.word	0x00000082


	//----- nvinfo : EIATTR_KPARAM_INFO
	.align		4
.L_31:
        /*0008*/ 	.byte	0x04, 0x17
        /*000a*/ 	.short	(.L_33 - .L_32)
.L_32:
        /*000c*/ 	.word	0x00000000
        /*0010*/ 	.short	0x0000
        /*0012*/ 	.short	0x0000
        /*0014*/ 	.byte	0x00, 0xf0, 0x01, 0x20


	//----- nvinfo : EIATTR_AT_ENTRY_FRAGMENTS
	.align		4
.L_33:
        /*0018*/ 	.byte	0x04, 0x4f
        /*001a*/ 	.short	(.L_35 - .L_34)


	//   ....[0]....
.L_34:
        /*001c*/ 	.word	0x00000006


	//----- nvinfo : EIATTR_RESERVED_SMEM_USED
	.align		4
.L_35:
        /*0020*/ 	.byte	0x01, 0x41
	.zero		2


	//----- nvinfo : EIATTR_SPARSE_MMA_MASK
	.align		4
        /*0024*/ 	.byte	0x03, 0x50
        /*0026*/ 	.short	0x0000


	//----- nvinfo : EIATTR_TCGEN05_1CTA_USED
	.align		4
        /*0028*/ 	.byte	0x01, 0x51
	.zero		2


	//----- nvinfo : EIATTR_MAXREG_COUNT
	.align		4
        /*002c*/ 	.byte	0x03, 0x1b
        /*002e*/ 	.short	0x00ff


	//----- nvinfo : EIATTR_NUM_BARRIERS
	.align		4
        /*0030*/ 	.byte	0x02, 0x4c
        /*0032*/ 	.byte	0x07
	.zero		1


	//----- nvinfo : EIATTR_EXTERNS
	.align		4
        /*0034*/ 	.byte	0x04, 0x0f
        /*0036*/ 	.short	(.L_37 - .L_36)


	//   ....[0]....
	.align		4
.L_36:
        /*0038*/ 	.word	index@(__assertfail)


	//----- nvinfo : EIATTR_MERCURY_ISA_VERSION
	.align		4
.L_37:
        /*003c*/ 	.byte	0x03, 0x5f
        /*003e*/ 	.short	0x0101


	//----- nvinfo : EIATTR_INT_WARP_WIDE_INSTR_OFFSETS
	.align		4
        /*0040*/ 	.byte	0x04, 0x31
        /*0042*/ 	.short	(.L_39 - .L_38)


	//   ....[0]....
.L_38:
        /*0044*/ 	.word	0x00004fd0


	//   ....[1]....
        /*0048*/ 	.word	0x00004ff0


	//   ....[2]....
        /*004c*/ 	.word	0x00005020


	//   ....[3]....
        /*0050*/ 	.word	0x00005bf0


	//   ....[4]....
        /*0054*/ 	.word	0x00005c60


	//   ....[5]....
        /*0058*/ 	.word	0x00005d50


	//   ....[6]....
        /*005c*/ 	.word	0x00005e00


	//----- nvinfo : EIATTR_COOP_GROUP_MASK_REGIDS
	.align		4
.L_39:
        /*0060*/ 	.byte	0x04, 0x29
        /*0062*/ 	.short	(.L_41 - .L_40)


	//   ....[0]....
.L_40:
        /*0064*/ 	.word	0xffffffff


	//   ....[1]....
        /*0068*/ 	.word	0xffffffff


	//   ....[2]....
        /*006c*/ 	.word	0xffffffff


	//   ....[3]....
        /*0070*/ 	.word	0xffffffff


	//   ....[4]....
        /*0074*/ 	.word	0xffffffff


	//   ....[5]....
        /*0078*/ 	.word	0xffffffff


	//   ....[6]....
        /*007c*/ 	.word	0xffffffff


	//   ....[7]....
        /*0080*/ 	.word	0xffffffff


	//   ....[8]....
        /*0084*/ 	.word	0xffffffff


	//   ....[9]....
        /*0088*/ 	.word	0xffffffff


	//   ....[10]....
        /*008c*/ 	.word	0xffffffff


	//   ....[11]....
        /*0090*/ 	.word	0xffffffff


	//   ....[12]....
        /*0094*/ 	.word	0xffffffff


	//   ....[13]....
        /*0098*/ 	.word	0xffffffff


	//----- nvinfo : EIATTR_COOP_GROUP_INSTR_OFFSETS
	.align		4
.L_41:
        /*009c*/ 	.byte	0x04, 0x28
        /*009e*/ 	.short	(.L_43 - .L_42)


	//   ....[0]....
.L_42:
        /*00a0*/ 	.word	0x00000080


	//   ....[1]....
        /*00a4*/ 	.word	0x000004f0


	//   ....[2]....
        /*00a8*/ 	.word	0x00000a70


	//   ....[3]....
        /*00ac*/ 	.word	0x00000bd0


	//   ....[4]....
        /*00b0*/ 	.word	0x00000cd0


	//   ....[5]....
        /*00b4*/ 	.word	0x00000e40


	//   ....[6]....
        /*00b8*/ 	.word	0x00000fe0


	//   ....[7]....
        /*00bc*/ 	.word	0x000011a0


	//   ....[8]....
        /*00c0*/ 	.word	0x00002360


	//   ....[9]....
        /*00c4*/ 	.word	0x00004310


	//   ....[10]....
        /*00c8*/ 	.word	0x00004520


	//   ....[11]....
        /*00cc*/ 	.word	0x00004550


	//   ....[12]....
        /*00d0*/ 	.word	0x00004eb0


	//   ....[13]....
        /*00d4*/ 	.word	0x000050e0


	//----- nvinfo : EIATTR_VRC_CTA_INIT_COUNT
	.align		4
.L_43:
        /*00d8*/ 	.byte	0x02, 0x4a
        /*00da*/ 	.byte	0x80
	.zero		1


	//----- nvinfo : EIATTR_SYSCALL_OFFSETS
	.align		4
        /*00dc*/ 	.byte	0x04, 0x46
        /*00de*/ 	.short	(.L_45 - .L_44)


	//   ....[0]....
.L_44:
        /*00e0*/ 	.word	0x00006a10


	//   ....[1]....
        /*00e4*/ 	.word	0x00006b50


	//   ....[2]....
        /*00e8*/ 	.word	0x00007380


	//   ....[3]....
        /*00ec*/ 	.word	0x00008110


	//----- nvinfo : EIATTR_MBARRIER_INSTR_OFFSETS
	.align		4
.L_45:
        /*00f0*/ 	.byte	0x04, 0x39
        /*00f2*/ 	.short	(.L_47 - .L_46)


	//   ....[0]....
.L_46:
        /*00f4*/ 	.word	0x00000610
        /*00f8*/ 	.word	0x000000ff
        /*00fc*/ 	.word	0x00000000
        /*0100*/ 	.short	0x0100
        /*0102*/ 	.byte	0x04
	.zero		1


	//   ....[1]....
        /*0104*/ 	.word	0x00000620
        /*0108*/ 	.word	0x000000ff
        /*010c*/ 	.word	0x00000110
        /*0110*/ 	.short	0x0100
        /*0112*/ 	.byte	0x04
	.zero		1


	//   ....[2]....
        /*0114*/ 	.word	0x00000630
        /*0118*/ 	.word	0x000000ff
        /*011c*/ 	.word	0x00000008
        /*0120*/ 	.short	0x0100
        /*0122*/ 	.byte	0x04
	.zero		1


	//   ....[3]....
        /*0124*/ 	.word	0x00000640
        /*0128*/ 	.word	0x000000ff
        /*012c*/ 	.word	0x00000118
        /*0130*/ 	.short	0x0100
        /*0132*/ 	.byte	0x04
	.zero		1


	//   ....[4]....
        /*0134*/ 	.word	0x00000650
        /*0138*/ 	.word	0x000000ff
        /*013c*/ 	.word	0x00000010
        /*0140*/ 	.short	0x0100
        /*0142*/ 	.byte	0x04
	.zero		1


	//   ....[5]....
        /*0144*/ 	.word	0x00000660
        /*0148*/ 	.word	0x000000ff
        /*014c*/ 	.word	0x00000120
        /*0150*/ 	.short	0x0100
        /*0152*/ 	.byte	0x04
	.zero		1


	//   ....[6]....
        /*0154*/ 	.word	0x00000670
        /*0158*/ 	.word	0x000000ff
        /*015c*/ 	.word	0x00000018
        /*0160*/ 	.short	0x0100
        /*0162*/ 	.byte	0x04
	.zero		1


	//   ....[7]....
        /*0164*/ 	.word	0x00000680
        /*0168*/ 	.word	0x000000ff
        /*016c*/ 	.word	0x00000128
        /*0170*/ 	.short	0x0100
        /*0172*/ 	.byte	0x04
	.zero		1


	//   ....[8]....
        /*0174*/ 	.word	0x00000690
        /*0178*/ 	.word	0x000000ff
        /*017c*/ 	.word	0x00000020
        /*0180*/ 	.short	0x0100
        /*0182*/ 	.byte	0x04
	.zero		1


	//   ....[9]....
        /*0184*/ 	.word	0x000006a0
        /*0188*/ 	.word	0x000000ff
        /*018c*/ 	.word	0x00000130
        /*0190*/ 	.short	0x0100
        /*0192*/ 	.byte	0x04
	.zero		1


	//   ....[10]....
        /*0194*/ 	.word	0x000006b0
        /*0198*/ 	.word	0x000000ff
        /*019c*/ 	.word	0x00000028
        /*01a0*/ 	.short	0x0100
        /*01a2*/ 	.byte	0x04
	.zero		1


	//   ....[11]....
        /*01a4*/ 	.word	0x000006c0
        /*01a8*/ 	.word	0x000000ff
        /*01ac*/ 	.word	0x00000138
        /*01b0*/ 	.short	0x0100
        /*01b2*/ 	.byte	0x04
	.zero		1


	//   ....[12]....
        /*01b4*/ 	.word	0x000006d0
        /*01b8*/ 	.word	0x000000ff
        /*01bc*/ 	.word	0x00000030
        /*01c0*/ 	.short	0x0100
        /*01c2*/ 	.byte	0x04
	.zero		1


	//   ....[13]....
        /*01c4*/ 	.word	0x000006e0
        /*01c8*/ 	.word	0x000000ff
        /*01cc*/ 	.word	0x00000140
        /*01d0*/ 	.short	0x0100
        /*01d2*/ 	.byte	0x04
	.zero		1


	//   ....[14]....
        /*01d4*/ 	.word	0x000006f0
        /*01d8*/ 	.word	0x000000ff
        /*01dc*/ 	.word	0x00000038
        /*01e0*/ 	.short	0x0100
        /*01e2*/ 	.byte	0x04
	.zero		1


	//   ....[15]....
        /*01e4*/ 	.word	0x00000700
        /*01e8*/ 	.word	0x000000ff
        /*01ec*/ 	.word	0x00000148
        /*01f0*/ 	.short	0x0100
        /*01f2*/ 	.byte	0x04
	.zero		1


	//   ....[16]....
        /*01f4*/ 	.word	0x00000710
        /*01f8*/ 	.word	0x000000ff
        /*01fc*/ 	.word	0x00000040
        /*0200*/ 	.short	0x0100
        /*0202*/ 	.byte	0x04
	.zero		1


	//   ....[17]....
        /*0204*/ 	.word	0x00000720
        /*0208*/ 	.word	0x000000ff
        /*020c*/ 	.word	0x00000150
        /*0210*/ 	.short	0x0100
        /*0212*/ 	.byte	0x04
	.zero		1


	//   ....[18]....
        /*0214*/ 	.word	0x00000730
        /*0218*/ 	.word	0x000000ff
        /*021c*/ 	.word	0x00000048
        /*0220*/ 	.short	0x0100
        /*0222*/ 	.byte	0x04
	.zero		1


	//   ....[19]....
        /*0224*/ 	.word	0x00000740
        /*0228*/ 	.word	0x000000ff
        /*022c*/ 	.word	0x00000158
        /*0230*/ 	.short	0x0100
        /*0232*/ 	.byte	0x04
	.zero		1


	//   ....[20]....
        /*0234*/ 	.word	0x00000750
        /*0238*/ 	.word	0x000000ff
        /*023c*/ 	.word	0x00000050
        /*0240*/ 	.short	0x0100
        /*0242*/ 	.byte	0x04
	.zero		1


	//   ....[21]....
        /*0244*/ 	.word	0x00000760
        /*0248*/ 	.word	0x000000ff
        /*024c*/ 	.word	0x00000160
        /*0250*/ 	.short	0x0100
        /*0252*/ 	.byte	0x04
	.zero		1


	//   ....[22]....
        /*0254*/ 	.word	0x00000770
        /*0258*/ 	.word	0x000000ff
        /*025c*/ 	.word	0x00000058
        /*0260*/ 	.short	0x0100
        /*0262*/ 	.byte	0x04
	.zero		1


	//   ....[23]....
        /*0264*/ 	.word	0x00000780
        /*0268*/ 	.word	0x000000ff
        /*026c*/ 	.word	0x00000168
        /*0270*/ 	.short	0x0100
        /*0272*/ 	.byte	0x04
	.zero		1


	//   ....[24]....
        /*0274*/ 	.word	0x00000790
        /*0278*/ 	.word	0x000000ff
        /*027c*/ 	.word	0x00000060
        /*0280*/ 	.short	0x0100
        /*0282*/ 	.byte	0x04
	.zero		1


	//   ....[25]....
        /*0284*/ 	.word	0x000007a0
        /*0288*/ 	.word	0x000000ff
        /*028c*/ 	.word	0x00000170
        /*0290*/ 	.short	0x0100
        /*0292*/ 	.byte	0x04
	.zero		1


	//   ....[26]....
        /*0294*/ 	.word	0x000007b0
        /*0298*/ 	.word	0x000000ff
        /*029c*/ 	.word	0x00000068
        /*02a0*/ 	.short	0x0100
        /*02a2*/ 	.byte	0x04
	.zero		1


	//   ....[27]....
        /*02a4*/ 	.word	0x000007c0
        /*02a8*/ 	.word	0x000000ff
        /*02ac*/ 	.word	0x00000178
        /*02b0*/ 	.short	0x0100
        /*02b2*/ 	.byte	0x04
	.zero		1


	//   ....[28]....
        /*02b4*/ 	.word	0x000007d0
        /*02b8*/ 	.word	0x000000ff
        /*02bc*/ 	.word	0x00000070
        /*02c0*/ 	.short	0x0100
        /*02c2*/ 	.byte	0x04
	.zero		1


	//   ....[29]....
        /*02c4*/ 	.word	0x000007e0
        /*02c8*/ 	.word	0x000000ff
        /*02cc*/ 	.word	0x00000180
        /*02d0*/ 	.short	0x0100
        /*02d2*/ 	.byte	0x04
	.zero		1


	//   ....[30]....
        /*02d4*/ 	.word	0x000007f0
        /*02d8*/ 	.word	0x000000ff
        /*02dc*/ 	.word	0x00000078
        /*02e0*/ 	.short	0x0100
        /*02e2*/ 	.byte	0x04
	.zero		1


	//   ....[31]....
        /*02e4*/ 	.word	0x00000800
        /*02e8*/ 	.word	0x000000ff
        /*02ec*/ 	.word	0x00000188
        /*02f0*/ 	.short	0x0100
        /*02f2*/ 	.byte	0x04
	.zero		1


	//   ....[32]....
        /*02f4*/ 	.word	0x00000810
        /*02f8*/ 	.word	0x000000ff
        /*02fc*/ 	.word	0x00000080
        /*0300*/ 	.short	0x0100
        /*0302*/ 	.byte	0x04
	.zero		1


	//   ....[33]....
        /*0304*/ 	.word	0x00000820
        /*0308*/ 	.word	0x000000ff
        /*030c*/ 	.word	0x00000190
        /*0310*/ 	.short	0x0100
        /*0312*/ 	.byte	0x04
	.zero		1


	//   ....[34]....
        /*0314*/ 	.word	0x00000830
        /*0318*/ 	.word	0x000000ff
        /*031c*/ 	.word	0x00000088
        /*0320*/ 	.short	0x0100
        /*0322*/ 	.byte	0x04
	.zero		1


	//   ....[35]....
        /*0324*/ 	.word	0x00000840
        /*0328*/ 	.word	0x000000ff
        /*032c*/ 	.word	0x00000198
        /*0330*/ 	.short	0x0100
        /*0332*/ 	.byte	0x04
	.zero		1


	//   ....[36]....
        /*0334*/ 	.word	0x00000850
        /*0338*/ 	.word	0x000000ff
        /*033c*/ 	.word	0x00000090
        /*0340*/ 	.short	0x0100
        /*0342*/ 	.byte	0x04
	.zero		1


	//   ....[37]....
        /*0344*/ 	.word	0x00000860
        /*0348*/ 	.word	0x000000ff
        /*034c*/ 	.word	0x000001a0
        /*0350*/ 	.short	0x0100
        /*0352*/ 	.byte	0x04
	.zero		1


	//   ....[38]....
        /*0354*/ 	.word	0x00000870
        /*0358*/ 	.word	0x000000ff
        /*035c*/ 	.word	0x00000098
        /*0360*/ 	.short	0x0100
        /*0362*/ 	.byte	0x04
	.zero		1


	//   ....[39]....
        /*0364*/ 	.word	0x00000880
        /*0368*/ 	.word	0x000000ff
        /*036c*/ 	.word	0x000001a8
        /*0370*/ 	.short	0x0100
        /*0372*/ 	.byte	0x04
	.zero		1


	//   ....[40]....
        /*0374*/ 	.word	0x00000890
        /*0378*/ 	.word	0x000000ff
        /*037c*/ 	.word	0x000000a0
        /*0380*/ 	.short	0x0100
        /*0382*/ 	.byte	0x04
	.zero		1


	//   ....[41]....
        /*0384*/ 	.word	0x000008a0
        /*0388*/ 	.word	0x000000ff
        /*038c*/ 	.word	0x000001b0
        /*0390*/ 	.short	0x0100
        /*0392*/ 	.byte	0x04
	.zero		1


	//   ....[42]....
        /*0394*/ 	.word	0x000008b0
        /*0398*/ 	.word	0x000000ff
        /*039c*/ 	.word	0x000000a8
        /*03a0*/ 	.short	0x0100
        /*03a2*/ 	.byte	0x04
	.zero		1


	//   ....[43]....
        /*03a4*/ 	.word	0x000008c0
        /*03a8*/ 	.word	0x000000ff
        /*03ac*/ 	.word	0x000001b8
        /*03b0*/ 	.short	0x0100
        /*03b2*/ 	.byte	0x04
	.zero		1


	//   ....[44]....
        /*03b4*/ 	.word	0x000008d0
        /*03b8*/ 	.word	0x000000ff
        /*03bc*/ 	.word	0x000000b0
        /*03c0*/ 	.short	0x0100
        /*03c2*/ 	.byte	0x04
	.zero		1


	//   ....[45]....
        /*03c4*/ 	.word	0x000008e0
        /*03c8*/ 	.word	0x000000ff
        /*03cc*/ 	.word	0x000001c0
        /*03d0*/ 	.short	0x0100
        /*03d2*/ 	.byte	0x04
	.zero		1


	//   ....[46]....
        /*03d4*/ 	.word	0x000008f0
        /*03d8*/ 	.word	0x000000ff
        /*03dc*/ 	.word	0x000000b8
        /*03e0*/ 	.short	0x0100
        /*03e2*/ 	.byte	0x04
	.zero		1


	//   ....[47]....
        /*03e4*/ 	.word	0x00000900
        /*03e8*/ 	.word	0x000000ff
        /*03ec*/ 	.word	0x000001c8
        /*03f0*/ 	.short	0x0100
        /*03f2*/ 	.byte	0x04
	.zero		1


	//   ....[48]....
        /*03f4*/ 	.word	0x00000910
        /*03f8*/ 	.word	0x000000ff
        /*03fc*/ 	.word	0x000000c0
        /*0400*/ 	.short	0x0100
        /*0402*/ 	.byte	0x04
	.zero		1


	//   ....[49]....
        /*0404*/ 	.word	0x00000920
        /*0408*/ 	.word	0x000000ff
        /*040c*/ 	.word	0x000001d0
        /*0410*/ 	.short	0x0100
        /*0412*/ 	.byte	0x04
	.zero		1


	//   ....[50]....
        /*0414*/ 	.word	0x00000930
        /*0418*/ 	.word	0x000000ff
        /*041c*/ 	.word	0x000000c8
        /*0420*/ 	.short	0x0100
        /*0422*/ 	.byte	0x04
	.zero		1


	//   ....[51]....
        /*0424*/ 	.word	0x00000940
        /*0428*/ 	.word	0x000000ff
        /*042c*/ 	.word	0x000001d8
        /*0430*/ 	.short	0x0100
        /*0432*/ 	.byte	0x04
	.zero		1


	//   ....[52]....
        /*0434*/ 	.word	0x00000950
        /*0438*/ 	.word	0x000000ff
        /*043c*/ 	.word	0x000000d0
        /*0440*/ 	.short	0x0100
        /*0442*/ 	.byte	0x04
	.zero		1


	//   ....[53]....
        /*0444*/ 	.word	0x00000960
        /*0448*/ 	.word	0x000000ff
        /*044c*/ 	.word	0x000001e0
        /*0450*/ 	.short	0x0100
        /*0452*/ 	.byte	0x04
	.zero		1


	//   ....[54]....
        /*0454*/ 	.word	0x00000970
        /*0458*/ 	.word	0x000000ff
        /*045c*/ 	.word	0x000000d8
        /*0460*/ 	.short	0x0100
        /*0462*/ 	.byte	0x04
	.zero		1


	//   ....[55]....
        /*0464*/ 	.word	0x00000980
        /*0468*/ 	.word	0x000000ff
        /*046c*/ 	.word	0x000001e8
        /*0470*/ 	.short	0x0100
        /*0472*/ 	.byte	0x04
	.zero		1


	//   ....[56]....
        /*0474*/ 	.word	0x00000990
        /*0478*/ 	.word	0x000000ff
        /*047c*/ 	.word	0x000000e0
        /*0480*/ 	.short	0x0100
        /*0482*/ 	.byte	0x04
	.zero		1


	//   ....[57]....
        /*0484*/ 	.word	0x000009a0
        /*0488*/ 	.word	0x000000ff
        /*048c*/ 	.word	0x000001f0
        /*0490*/ 	.short	0x0100
        /*0492*/ 	.byte	0x04
	.zero		1


	//   ....[58]....
        /*0494*/ 	.word	0x000009b0
        /*0498*/ 	.word	0x000000ff
        /*049c*/ 	.word	0x000000e8
        /*04a0*/ 	.short	0x0100
        /*04a2*/ 	.byte	0x04
	.zero		1


	//   ....[59]....
        /*04a4*/ 	.word	0x000009c0
        /*04a8*/ 	.word	0x000000ff
        /*04ac*/ 	.word	0x000001f8
        /*04b0*/ 	.short	0x0100
        /*04b2*/ 	.byte	0x04
	.zero		1


	//   ....[60]....
        /*04b4*/ 	.word	0x000009d0
        /*04b8*/ 	.word	0x000000ff
        /*04bc*/ 	.word	0x000000f0
        /*04c0*/ 	.short	0x0100
        /*04c2*/ 	.byte	0x04
	.zero		1


	//   ....[61]....
        /*04c4*/ 	.word	0x000009e0
        /*04c8*/ 	.word	0x000000ff
        /*04cc*/ 	.word	0x00000200
        /*04d0*/ 	.short	0x0100
        /*04d2*/ 	.byte	0x04
	.zero		1


	//   ....[62]....
        /*04d4*/ 	.word	0x000009f0
        /*04d8*/ 	.word	0x000000ff
        /*04dc*/ 	.word	0x000000f8
        /*04e0*/ 	.short	0x0100
        /*04e2*/ 	.byte	0x04
	.zero		1


	//   ....[63]....
        /*04e4*/ 	.word	0x00000a00
        /*04e8*/ 	.word	0x000000ff
        /*04ec*/ 	.word	0x00000208
        /*04f0*/ 	.short	0x0100
        /*04f2*/ 	.byte	0x04
	.zero		1


	//   ....[64]....
        /*04f4*/ 	.word	0x00000a10
        /*04f8*/ 	.word	0x000000ff
        /*04fc*/ 	.word	0x00000100
        /*0500*/ 	.short	0x0100
        /*0502*/ 	.byte	0x04
	.zero		1


	//   ....[65]....
        /*0504*/ 	.word	0x00000a20
        /*0508*/ 	.word	0x000000ff
        /*050c*/ 	.word	0x00000210
        /*0510*/ 	.short	0x0100
        /*0512*/ 	.byte	0x04
	.zero		1


	//   ....[66]....
        /*0514*/ 	.word	0x00000a30
        /*0518*/ 	.word	0x000000ff
        /*051c*/ 	.word	0x00000108
        /*0520*/ 	.short	0x0100
        /*0522*/ 	.byte	0x04
	.zero		1


	//   ....[67]....
        /*0524*/ 	.word	0x00000a40
        /*0528*/ 	.word	0x000000ff
        /*052c*/ 	.word	0x00000218
        /*0530*/ 	.short	0x0100
        /*0532*/ 	.byte	0x04
	.zero		1


	//   ....[68]....
        /*0534*/ 	.word	0x00000b80
        /*0538*/ 	.word	0x000000ff
        /*053c*/ 	.word	0x00000220
        /*0540*/ 	.short	0x0100
        /*0542*/ 	.byte	0x04
	.zero		1


	//   ....[69]....
        /*0544*/ 	.word	0x00000b90
        /*0548*/ 	.word	0x000000ff
        /*054c*/ 	.word	0x00000230
        /*0550*/ 	.short	0x0100
        /*0552*/ 	.byte	0x04
	.zero		1


	//   ....[70]....
        /*0554*/ 	.word	0x00000ba0
        /*0558*/ 	.word	0x000000ff
        /*055c*/ 	.word	0x00000228
        /*0560*/ 	.short	0x0100
        /*0562*/ 	.byte	0x04
	.zero		1


	//   ....[71]....
        /*0564*/ 	.word	0x00000bb0
        /*0568*/ 	.word	0x000000ff
        /*056c*/ 	.word	0x00000238
        /*0570*/ 	.short	0x0100
        /*0572*/ 	.byte	0x04
	.zero		1


	//   ....[72]....
        /*0574*/ 	.word	0x00000ca0
        /*0578*/ 	.word	0x000000ff
        /*057c*/ 	.word	0x00000240
        /*0580*/ 	.short	0x0100
        /*0582*/ 	.byte	0x06
	.zero		1


	//   ....[73]....
        /*0584*/ 	.word	0x00000cb0
        /*0588*/ 	.word	0x000000ff
        /*058c*/ 	.word	0x00000248
        /*0590*/ 	.short	0x0100
        /*0592*/ 	.byte	0x06
	.zero		1


	//   ....[74]....
        /*0594*/ 	.word	0x00000df0
        /*0598*/ 	.word	0x000000ff
        /*059c*/ 	.word	0x00000250
        /*05a0*/ 	.short	0x0100
        /*05a2*/ 	.byte	0x06
	.zero		1


	//   ....[75]....
        /*05a4*/ 	.word	0x00000e00
        /*05a8*/ 	.word	0x000000ff
        /*05ac*/ 	.word	0x00000260
        /*05b0*/ 	.short	0x0100
        /*05b2*/ 	.byte	0x06
	.zero		1


	//   ....[76]....
        /*05b4*/ 	.word	0x00000e10
        /*05b8*/ 	.word	0x000000ff
        /*05bc*/ 	.word	0x00000258
        /*05c0*/ 	.short	0x0100
        /*05c2*/ 	.byte	0x06
	.zero		1


	//   ....[77]....
        /*05c4*/ 	.word	0x00000e20
        /*05c8*/ 	.word	0x000000ff
        /*05cc*/ 	.word	0x00000268
        /*05d0*/ 	.short	0x0100
        /*05d2*/ 	.byte	0x06
	.zero		1


	//   ....[78]....
        /*05d4*/ 	.word	0x00000f50
        /*05d8*/ 	.word	0x000000ff
        /*05dc*/ 	.word	0x00000270
        /*05e0*/ 	.short	0x0100
        /*05e2*/ 	.byte	0x04
	.zero		1


	//   ....[79]....
        /*05e4*/ 	.word	0x00000f60
        /*05e8*/ 	.word	0x000000ff
        /*05ec*/ 	.word	0x00000290
        /*05f0*/ 	.short	0x0100
        /*05f2*/ 	.byte	0x04
	.zero		1


	//   ....[80]....
        /*05f4*/ 	.word	0x00000f70
        /*05f8*/ 	.word	0x000000ff
        /*05fc*/ 	.word	0x00000278
        /*0600*/ 	.short	0x0100
        /*0602*/ 	.byte	0x04
	.zero		1


	//   ....[81]....
        /*0604*/ 	.word	0x00000f80
        /*0608*/ 	.word	0x000000ff
        /*060c*/ 	.word	0x00000298
        /*0610*/ 	.short	0x0100
        /*0612*/ 	.byte	0x04
	.zero		1


	//   ....[82]....
        /*0614*/ 	.word	0x00000f90
        /*0618*/ 	.word	0x000000ff
        /*061c*/ 	.word	0x00000280
        /*0620*/ 	.short	0x0100
        /*0622*/ 	.byte	0x04
	.zero		1


	//   ....[83]....
        /*0624*/ 	.word	0x00000fa0
        /*0628*/ 	.word	0x000000ff
        /*062c*/ 	.word	0x000002a0
        /*0630*/ 	.short	0x0100
        /*0632*/ 	.byte	0x04
	.zero		1


	//   ....[84]....
        /*0634*/ 	.word	0x00000fb0
        /*0638*/ 	.word	0x000000ff
        /*063c*/ 	.word	0x00000288
        /*0640*/ 	.short	0x0100
        /*0642*/ 	.byte	0x04
	.zero		1


	//   ....[85]....
        /*0644*/ 	.word	0x00000fc0
        /*0648*/ 	.word	0x000000ff
        /*064c*/ 	.word	0x000002a8
        /*0650*/ 	.short	0x0100
        /*0652*/ 	.byte	0x04
	.zero		1


	//   ....[86]....
        /*0654*/ 	.word	0x000010b0
        /*0658*/ 	.word	0x000000ff
        /*065c*/ 	.word	0x000002b0
        /*0660*/ 	.short	0x0100
        /*0662*/ 	.byte	0x04
	.zero		1


	//   ....[87]....
        /*0664*/ 	.word	0x000010c0
        /*0668*/ 	.word	0x000000ff
        /*066c*/ 	.word	0x000002c0
        /*0670*/ 	.short	0x0100
        /*0672*/ 	.byte	0x04
	.zero		1


	//   ....[88]....
        /*0674*/ 	.word	0x000010d0
        /*0678*/ 	.word	0x000000ff
        /*067c*/ 	.word	0x000002b8
        /*0680*/ 	.short	0x0100
        /*0682*/ 	.byte	0x04
	.zero		1


	//   ....[89]....
        /*0684*/ 	.word	0x000010e0
        /*0688*/ 	.word	0x000000ff
        /*068c*/ 	.word	0x000002c8
        /*0690*/ 	.short	0x0100
        /*0692*/ 	.byte	0x04
	.zero		1


	//   ....[90]....
        /*0694*/ 	.word	0x00001c10
        /*0698*/ 	.word	0x00000000
        /*069c*/ 	.word	0x000002c0
        /*06a0*/ 	.short	0x010a
        /*06a2*/ 	.byte	0xff
	.zero		1


	//   ....[91]....
        /*06a4*/ 	.word	0x00001c30
        /*06a8*/ 	.word	0x00000000
        /*06ac*/ 	.word	0x000002b0
        /*06b0*/ 	.short	0x0101
        /*06b2*/ 	.byte	0xff
	.zero		1


	//   ....[92]....
        /*06b4*/ 	.word	0x00001cf0
        /*06b8*/ 	.word	0x000000ff
        /*06bc*/ 	.word	0x00000110
        /*06c0*/ 	.short	0x010a
        /*06c2*/ 	.byte	0x04
	.zero		1


	//   ....[93]....
        /*06c4*/ 	.word	0x00001d70
        /*06c8*/ 	.word	0x000000ff
        /*06cc*/ 	.word	0x00000110
        /*06d0*/ 	.short	0x010a
        /*06d2*/ 	.byte	0x21
	.zero		1


	//   ....[94]....
        /*06d4*/ 	.word	0x00001f00
        /*06d8*/ 	.word	0x000000ff
        /*06dc*/ 	.word	0x00000110
        /*06e0*/ 	.short	0x010a
        /*06e2*/ 	.byte	0x08
	.zero		1


	//   ....[95]....
        /*06e4*/ 	.word	0x00002020
        /*06e8*/ 	.word	0x000000ff
        /*06ec*/ 	.word	0x00000248
        /*06f0*/ 	.short	0x0101
        /*06f2*/ 	.byte	0x07
	.zero		1


	//   ....[96]....
        /*06f4*/ 	.word	0x00002040
        /*06f8*/ 	.word	0x000000ff
        /*06fc*/ 	.word	0x00000110
        /*0700*/ 	.short	0x010a
        /*0702*/ 	.byte	0x04
	.zero		1


	//   ....[97]....
        /*0704*/ 	.word	0x000020c0
        /*0708*/ 	.word	0x000000ff
        /*070c*/ 	.word	0x00000110
        /*0710*/ 	.short	0x010a
        /*0712*/ 	.byte	0x09
	.zero		1


	//   ....[98]....
        /*0714*/ 	.word	0x00002260
        /*0718*/ 	.word	0x000000ff
        /*071c*/ 	.word	0x00000110
        /*0720*/ 	.short	0x010a
        /*0722*/ 	.byte	0x06
	.zero		1


	//   ....[99]....
        /*0724*/ 	.word	0x00002390
        /*0728*/ 	.word	0x00000003
        /*072c*/ 	.word	0x00000250
        /*0730*/ 	.short	0x010a
        /*0732*/ 	.byte	0xff
	.zero		1


	//   ....[100]....
        /*0734*/ 	.word	0x000024e0
        /*0738*/ 	.word	0x00000000
        /*073c*/ 	.word	0x00000000
        /*0740*/ 	.short	0x0101
        /*0742*/ 	.byte	0xff
	.zero		1


	//   ....[101]....
        /*0744*/ 	.word	0x00002a80
        /*0748*/ 	.word	0x000000ff
        /*074c*/ 	.word	0x00000000
        /*0750*/ 	.short	0x010a
        /*0752*/ 	.byte	0x04
	.zero		1


	//   ....[102]....
        /*0754*/ 	.word	0x00002b10
        /*0758*/ 	.word	0x000000ff
        /*075c*/ 	.word	0x00000000
        /*0760*/ 	.short	0x010a
        /*0762*/ 	.byte	0x05
	.zero		1


	//   ....[103]....
        /*0764*/ 	.word	0x00002ba0
        /*0768*/ 	.word	0x000000ff
        /*076c*/ 	.word	0x00000000
        /*0770*/ 	.short	0x010a
        /*0772*/ 	.byte	0x05
	.zero		1


	//   ....[104]....
        /*0774*/ 	.word	0x00002c30
        /*0778*/ 	.word	0x000000ff
        /*077c*/ 	.word	0x00000000
        /*0780*/ 	.short	0x010a
        /*0782*/ 	.byte	0x05
	.zero		1


	//   ....[105]....
        /*0784*/ 	.word	0x00002cc0
        /*0788*/ 	.word	0x000000ff
        /*078c*/ 	.word	0x00000000
        /*0790*/ 	.short	0x010a
        /*0792*/ 	.byte	0x05
	.zero		1


	//   ....[106]....
        /*0794*/ 	.word	0x00002d50
        /*0798*/ 	.word	0x000000ff
        /*079c*/ 	.word	0x00000000
        /*07a0*/ 	.short	0x010a
        /*07a2*/ 	.byte	0x05
	.zero		1


	//   ....[107]....
        /*07a4*/ 	.word	0x00002de0
        /*07a8*/ 	.word	0x000000ff
        /*07ac*/ 	.word	0x00000000
        /*07b0*/ 	.short	0x010a
        /*07b2*/ 	.byte	0x05
	.zero		1


	//   ....[108]....
        /*07b4*/ 	.word	0x00002e70
        /*07b8*/ 	.word	0x000000ff
        /*07bc*/ 	.word	0x00000000
        /*07c0*/ 	.short	0x010a
        /*07c2*/ 	.byte	0x05
	.zero		1


	//   ....[109]....
        /*07c4*/ 	.word	0x00002f00
        /*07c8*/ 	.word	0x000000ff
        /*07cc*/ 	.word	0x00000000
        /*07d0*/ 	.short	0x010a
        /*07d2*/ 	.byte	0x05
	.zero		1


	//   ....[110]....
        /*07d4*/ 	.word	0x00002f90
        /*07d8*/ 	.word	0x000000ff
        /*07dc*/ 	.word	0x00000000
        /*07e0*/ 	.short	0x010a
        /*07e2*/ 	.byte	0x05
	.zero		1


	//   ....[111]....
        /*07e4*/ 	.word	0x00003020
        /*07e8*/ 	.word	0x000000ff
        /*07ec*/ 	.word	0x00000000
        /*07f0*/ 	.short	0x010a
        /*07f2*/ 	.byte	0x05
	.zero		1


	//   ....[112]....
        /*07f4*/ 	.word	0x000030b0
        /*07f8*/ 	.word	0x000000ff
        /*07fc*/ 	.word	0x00000000
        /*0800*/ 	.short	0x010a
        /*0802*/ 	.byte	0x05
	.zero		1


	//   ....[113]....
        /*0804*/ 	.word	0x00003140
        /*0808*/ 	.word	0x000000ff
        /*080c*/ 	.word	0x00000000
        /*0810*/ 	.short	0x010a
        /*0812*/ 	.byte	0x05
	.zero		1


	//   ....[114]....
        /*0814*/ 	.word	0x000031d0
        /*0818*/ 	.word	0x000000ff
        /*081c*/ 	.word	0x00000000
        /*0820*/ 	.short	0x010a
        /*0822*/ 	.byte	0x05
	.zero		1


	//   ....[115]....
        /*0824*/ 	.word	0x00003260
        /*0828*/ 	.word	0x000000ff
        /*082c*/ 	.word	0x00000000
        /*0830*/ 	.short	0x010a
        /*0832*/ 	.byte	0x05
	.zero		1


	//   ....[116]....
        /*0834*/ 	.word	0x000032f0
        /*0838*/ 	.word	0x000000ff
        /*083c*/ 	.word	0x00000000
        /*0840*/ 	.short	0x010a
        /*0842*/ 	.byte	0x05
	.zero		1


	//   ....[117]....
        /*0844*/ 	.word	0x00003380
        /*0848*/ 	.word	0x000000ff
        /*084c*/ 	.word	0x00000000
        /*0850*/ 	.short	0x010a
        /*0852*/ 	.byte	0x05
	.zero		1


	//   ....[118]....
        /*0854*/ 	.word	0x00003410
        /*0858*/ 	.word	0x000000ff
        /*085c*/ 	.word	0x00000000
        /*0860*/ 	.short	0x010a
        /*0862*/ 	.byte	0x05
	.zero		1


	//   ....[119]....
        /*0864*/ 	.word	0x000034a0
        /*0868*/ 	.word	0x000000ff
        /*086c*/ 	.word	0x00000000
        /*0870*/ 	.short	0x010a
        /*0872*/ 	.byte	0x05
	.zero		1


	//   ....[120]....
        /*0874*/ 	.word	0x00003530
        /*0878*/ 	.word	0x000000ff
        /*087c*/ 	.word	0x00000000
        /*0880*/ 	.short	0x010a
        /*0882*/ 	.byte	0x05
	.zero		1


	//   ....[121]....
        /*0884*/ 	.word	0x000035c0
        /*0888*/ 	.word	0x000000ff
        /*088c*/ 	.word	0x00000000
        /*0890*/ 	.short	0x010a
        /*0892*/ 	.byte	0x05
	.zero		1


	//   ....[122]....
        /*0894*/ 	.word	0x00003650
        /*0898*/ 	.word	0x000000ff
        /*089c*/ 	.word	0x00000000
        /*08a0*/ 	.short	0x010a
        /*08a2*/ 	.byte	0x05
	.zero		1


	//   ....[123]....
        /*08a4*/ 	.word	0x000036e0
        /*08a8*/ 	.word	0x000000ff
        /*08ac*/ 	.word	0x00000000
        /*08b0*/ 	.short	0x010a
        /*08b2*/ 	.byte	0x05
	.zero		1


	//   ....[124]....
        /*08b4*/ 	.word	0x00003770
        /*08b8*/ 	.word	0x000000ff
        /*08bc*/ 	.word	0x00000000
        /*08c0*/ 	.short	0x010a
        /*08c2*/ 	.byte	0x05
	.zero		1


	//   ....[125]....
        /*08c4*/ 	.word	0x00003800
        /*08c8*/ 	.word	0x000000ff
        /*08cc*/ 	.word	0x00000000
        /*08d0*/ 	.short	0x010a
        /*08d2*/ 	.byte	0x05
	.zero		1


	//   ....[126]....
        /*08d4*/ 	.word	0x00003890
        /*08d8*/ 	.word	0x000000ff
        /*08dc*/ 	.word	0x00000000
        /*08e0*/ 	.short	0x010a
        /*08e2*/ 	.byte	0x05
	.zero		1


	//   ....[127]....
        /*08e4*/ 	.word	0x00003920
        /*08e8*/ 	.word	0x000000ff
        /*08ec*/ 	.word	0x00000000
        /*08f0*/ 	.short	0x010a
        /*08f2*/ 	.byte	0x05
	.zero		1


	//   ....[128]....
        /*08f4*/ 	.word	0x000039b0
        /*08f8*/ 	.word	0x000000ff
        /*08fc*/ 	.word	0x00000000
        /*0900*/ 	.short	0x010a
        /*0902*/ 	.byte	0x05
	.zero		1


	//   ....[129]....
        /*0904*/ 	.word	0x00003a40
        /*0908*/ 	.word	0x000000ff
        /*090c*/ 	.word	0x00000000
        /*0910*/ 	.short	0x010a
        /*0912*/ 	.byte	0x05
	.zero		1


	//   ....[130]....
        /*0914*/ 	.word	0x00003ad0
        /*0918*/ 	.word	0x000000ff
        /*091c*/ 	.word	0x00000000
        /*0920*/ 	.short	0x010a
        /*0922*/ 	.byte	0x05
	.zero		1


	//   ....[131]....
        /*0924*/ 	.word	0x00003b60
        /*0928*/ 	.word	0x000000ff
        /*092c*/ 	.word	0x00000000
        /*0930*/ 	.short	0x010a
        /*0932*/ 	.byte	0x05
	.zero		1


	//   ....[132]....
        /*0934*/ 	.word	0x00003bf0
        /*0938*/ 	.word	0x000000ff
        /*093c*/ 	.word	0x00000000
        /*0940*/ 	.short	0x010a
        /*0942*/ 	.byte	0x05
	.zero		1


	//   ....[133]....
        /*0944*/ 	.word	0x00003c80
        /*0948*/ 	.word	0x000000ff
        /*094c*/ 	.word	0x00000000
        /*0950*/ 	.short	0x010a
        /*0952*/ 	.byte	0x05
	.zero		1


	//   ....[134]....
        /*0954*/ 	.word	0x00003d20
        /*0958*/ 	.word	0x00000000
        /*095c*/ 	.word	0x00000000
        /*0960*/ 	.short	0x010a
        /*0962*/ 	.byte	0xff
	.zero		1


	//   ....[135]....
        /*0964*/ 	.word	0x00003e60
        /*0968*/ 	.word	0x00000002
        /*096c*/ 	.word	0x000002b0
        /*0970*/ 	.short	0x010a
        /*0972*/ 	.byte	0xff
	.zero		1


	//   ....[136]....
        /*0974*/ 	.word	0x00003ec0
        /*0978*/ 	.word	0x00000004
        /*097c*/ 	.word	0x00000000
        /*0980*/ 	.short	0x0101
        /*0982*/ 	.byte	0xff
	.zero		1


	//   ....[137]....
        /*0984*/ 	.word	0x00003ee0
        /*0988*/ 	.word	0x000000ff
        /*098c*/ 	.word	0x00000260
        /*0990*/ 	.short	0x010a
        /*0992*/ 	.byte	0x04
	.zero		1


	//   ....[138]....
        /*0994*/ 	.word	0x00004000
        /*0998*/ 	.word	0x00000002
        /*099c*/ 	.word	0x00000250
        /*09a0*/ 	.short	0x010a
        /*09a2*/ 	.byte	0xff
	.zero		1


	//   ....[139]....
        /*09a4*/ 	.word	0x00004110
        /*09a8*/ 	.word	0x00000002
        /*09ac*/ 	.word	0x00000000
        /*09b0*/ 	.short	0x0101
        /*09b2*/ 	.byte	0xff
	.zero		1


	//   ....[140]....
        /*09b4*/ 	.word	0x000041a0
        /*09b8*/ 	.word	0x000000ff
        /*09bc*/ 	.word	0x00000260
        /*09c0*/ 	.short	0x0106
        /*09c2*/ 	.byte	0x04
	.zero		1


	//   ....[141]....
        /*09c4*/ 	.word	0x000041c0
        /*09c8*/ 	.word	0x000000ff
        /*09cc*/ 	.word	0x00000260
        /*09d0*/ 	.short	0x010a
        /*09d2*/ 	.byte	0x04
	.zero		1


	//   ....[142]....
        /*09d4*/ 	.word	0x00004250
        /*09d8*/ 	.word	0x000000ff
        /*09dc*/ 	.word	0x00000260
        /*09e0*/ 	.short	0x0106
        /*09e2*/ 	.byte	0x07
	.zero		1


	//   ....[143]....
        /*09e4*/ 	.word	0x00004290
        /*09e8*/ 	.word	0x00000000
        /*09ec*/ 	.word	0x00000260
        /*09f0*/ 	.short	0x010a
        /*09f2*/ 	.byte	0xff
	.zero		1


	//   ....[144]....
        /*09f4*/ 	.word	0x00004790
        /*09f8*/ 	.word	0x00000000
        /*09fc*/ 	.word	0x00000250
        /*0a00*/ 	.short	0x010a
        /*0a02*/ 	.byte	0xff
	.zero		1


	//   ....[145]....
        /*0a04*/ 	.word	0x00004890
        /*0a08*/ 	.word	0x00000003
        /*0a0c*/ 	.word	0x00000000
        /*0a10*/ 	.short	0x0101
        /*0a12*/ 	.byte	0xff
	.zero		1


	//   ....[146]....
        /*0a14*/ 	.word	0x000048a0
        /*0a18*/ 	.word	0x000000ff
        /*0a1c*/ 	.word	0x00000000
        /*0a20*/ 	.short	0x010a
        /*0a22*/ 	.byte	0x04
	.zero		1


	//   ....[147]....
        /*0a24*/ 	.word	0x000048c0
        /*0a28*/ 	.word	0x000000ff
        /*0a2c*/ 	.word	0x00000290
        /*0a30*/ 	.short	0x010a
        /*0a32*/ 	.byte	0x13
	.zero		1


	//   ....[148]....
        /*0a34*/ 	.word	0x00004a00
        /*0a38*/ 	.word	0x000000ff
        /*0a3c*/ 	.word	0x00000000
        /*0a40*/ 	.short	0x010a
        /*0a42*/ 	.byte	0x06
	.zero		1


	//   ....[149]....
        /*0a44*/ 	.word	0x00004b00
        /*0a48*/ 	.word	0x000000ff
        /*0a4c*/ 	.word	0x00000000
        /*0a50*/ 	.short	0x010a
        /*0a52*/ 	.byte	0x04
	.zero		1


	//   ....[150]....
        /*0a54*/ 	.word	0x00004ce0
        /*0a58*/ 	.word	0x000000ff
        /*0a5c*/ 	.word	0x00000000
        /*0a60*/ 	.short	0x010a
        /*0a62*/ 	.byte	0x04
	.zero		1


	//   ....[151]....
        /*0a64*/ 	.word	0x00004d70
        /*0a68*/ 	.word	0x000000ff
        /*0a6c*/ 	.word	0x00000000
        /*0a70*/ 	.short	0x010a
        /*0a72*/ 	.byte	0x05
	.zero		1


	//   ....[152]....
        /*0a74*/ 	.word	0x00004e00
        /*0a78*/ 	.word	0x000000ff
        /*0a7c*/ 	.word	0x00000000
        /*0a80*/ 	.short	0x010a
        /*0a82*/ 	.byte	0x05
	.zero		1


	//   ....[153]....
        /*0a84*/ 	.word	0x00004e90
        /*0a88*/ 	.word	0x000000ff
        /*0a8c*/ 	.word	0x00000000
        /*0a90*/ 	.short	0x010a
        /*0a92*/ 	.byte	0x04
	.zero		1


	//   ....[154]....
        /*0a94*/ 	.word	0x000053b0
        /*0a98*/ 	.word	0x00000008
        /*0a9c*/ 	.word	0x00000250
        /*0aa0*/ 	.short	0x010a
        /*0aa2*/ 	.byte	0xff
	.zero		1


	//   ....[155]....
        /*0aa4*/ 	.word	0x00005520
        /*0aa8*/ 	.word	0x00000000
        /*0aac*/ 	.word	0x00000000
        /*0ab0*/ 	.short	0x0101
        /*0ab2*/ 	.byte	0xff
	.zero		1


	//   ....[156]....
        /*0ab4*/ 	.word	0x00005a00
        /*0ab8*/ 	.word	0x000000ff
        /*0abc*/ 	.word	0x00000248
        /*0ac0*/ 	.short	0x010a
        /*0ac2*/ 	.byte	0x15
	.zero		1


	//   ....[157]....
        /*0ac4*/ 	.word	0x00005b90
        /*0ac8*/ 	.word	0x000000ff
        /*0acc*/ 	.word	0x00000230
        /*0ad0*/ 	.short	0x010a
        /*0ad2*/ 	.byte	0x15
	.zero		1


	//   ....[158]....
        /*0ad4*/ 	.word	0x00005d00
        /*0ad8*/ 	.word	0x000000ff
        /*0adc*/ 	.word	0x00000220
        /*0ae0*/ 	.short	0x010b
        /*0ae2*/ 	.byte	0x15
	.zero		1


	//   ....[159]....
        /*0ae4*/ 	.word	0x00005d10
        /*0ae8*/ 	.word	0x000000ff
        /*0aec*/ 	.word	0x00000000
        /*0af0*/ 	.short	0x0101
        /*0af2*/ 	.byte	0x27
	.zero		1


	//   ....[160]....
        /*0af4*/ 	.word	0x00005d20
        /*0af8*/ 	.word	0x000000ff
        /*0afc*/ 	.word	0x00000238
        /*0b00*/ 	.short	0x010a
        /*0b02*/ 	.byte	0x15
	.zero		1


	//   ....[161]....
        /*0b04*/ 	.word	0x00005f00
        /*0b08*/ 	.word	0x000000ff
        /*0b0c*/ 	.word	0x00000228
        /*0b10*/ 	.short	0x010b
        /*0b12*/ 	.byte	0x15
	.zero		1


	//   ....[162]....
        /*0b14*/ 	.word	0x00005f10
        /*0b18*/ 	.word	0x000000ff
        /*0b1c*/ 	.word	0x00000000
        /*0b20*/ 	.short	0x0101
        /*0b22*/ 	.byte	0x26
	.zero		1


	//   ....[163]....
        /*0b24*/ 	.word	0x00005f40
        /*0b28*/ 	.word	0x000000ff
        /*0b2c*/ 	.word	0x00000230
        /*0b30*/ 	.short	0x010a
        /*0b32*/ 	.byte	0x15
	.zero		1


	//   ....[164]....
        /*0b34*/ 	.word	0x00005f80
        /*0b38*/ 	.word	0x00000000
        /*0b3c*/ 	.word	0x00000238
        /*0b40*/ 	.short	0x010a
        /*0b42*/ 	.byte	0xff
	.zero		1


	//   ....[165]....
        /*0b44*/ 	.word	0x000062b0
        /*0b48*/ 	.word	0x00000003
        /*0b4c*/ 	.word	0x00000250
        /*0b50*/ 	.short	0x010a
        /*0b52*/ 	.byte	0xff
	.zero		1


	//   ....[166]....
        /*0b54*/ 	.word	0x00006430
        /*0b58*/ 	.word	0x00000000
        /*0b5c*/ 	.word	0x00000000
        /*0b60*/ 	.short	0x0101
        /*0b62*/ 	.byte	0xff
	.zero		1


	//   ....[167]....
        /*0b64*/ 	.word	0x00006f70
        /*0b68*/ 	.word	0x00000002
        /*0b6c*/ 	.word	0x00000220
        /*0b70*/ 	.short	0x010a
        /*0b72*/ 	.byte	0xff
	.zero		1


	//   ....[168]....
        /*0b74*/ 	.word	0x00006fe0
        /*0b78*/ 	.word	0x00000064
        /*0b7c*/ 	.word	0x00000270
        /*0b80*/ 	.short	0x010a
        /*0b82*/ 	.byte	0xff
	.zero		1


	//   ....[169]....
        /*0b84*/ 	.word	0x000070d0
        /*0b88*/ 	.word	0x00000002
        /*0b8c*/ 	.word	0x00000220
        /*0b90*/ 	.short	0x010a
        /*0b92*/ 	.byte	0xff
	.zero		1


	//   ....[170]....
        /*0b94*/ 	.word	0x000071e0
        /*0b98*/ 	.word	0x00000000
        /*0b9c*/ 	.word	0x00000000
        /*0ba0*/ 	.short	0x0101
        /*0ba2*/ 	.byte	0xff
	.zero		1


	//   ....[171]....
        /*0ba4*/ 	.word	0x00007260
        /*0ba8*/ 	.word	0x00000064
        /*0bac*/ 	.word	0x00000270
        /*0bb0*/ 	.short	0x010a
        /*0bb2*/ 	.byte	0xff
	.zero		1


	//   ....[172]....
        /*0bb4*/ 	.word	0x00007db0
        /*0bb8*/ 	.word	0x0000006d
        /*0bbc*/ 	.word	0x00000220
        /*0bc0*/ 	.short	0x010a
        /*0bc2*/ 	.byte	0xff
	.zero		1


	//   ....[173]....
        /*0bc4*/ 	.word	0x00007e80
        /*0bc8*/ 	.word	0x0000006d
        /*0bcc*/ 	.word	0x00000220
        /*0bd0*/ 	.short	0x010a
        /*0bd2*/ 	.byte	0xff
	.zero		1


	//   ....[174]....
        /*0bd4*/ 	.word	0x00007f90
        /*0bd8*/ 	.word	0x00000000
        /*0bdc*/ 	.word	0x00000000
        /*0be0*/ 	.short	0x0101
        /*0be2*/ 	.byte	0xff
	.zero		1


	//   ....[175]....
        /*0be4*/ 	.word	0x00008420
        /*0be8*/ 	.word	0x000000ff
        /*0bec*/ 	.word	0x00000000
        /*0bf0*/ 	.short	0x0101
        /*0bf2*/ 	.byte	0x04
	.zero		1


	//   ....[176]....
        /*0bf4*/ 	.word	0x00008c30
        /*0bf8*/ 	.word	0x00000000
        /*0bfc*/ 	.word	0x000002c0
        /*0c00*/ 	.short	0x010a
        /*0c02*/ 	.byte	0xff
	.zero		1


	//   ....[177]....
        /*0c04*/ 	.word	0x00008c90
        /*0c08*/ 	.word	0x00000000
        /*0c0c*/ 	.word	0x00000110
        /*0c10*/ 	.short	0x010a
        /*0c12*/ 	.byte	0xff
	.zero		1


	//   ....[178]....
        /*0c14*/ 	.word	0x00008cf0
        /*0c18*/ 	.word	0x00000000
        /*0c1c*/ 	.word	0x00000110
        /*0c20*/ 	.short	0x010a
        /*0c22*/ 	.byte	0xff
	.zero		1


	//   ....[179]....
        /*0c24*/ 	.word	0x00008d40
        /*0c28*/ 	.word	0x00000003
        /*0c2c*/ 	.word	0x00000250
        /*0c30*/ 	.short	0x010a
        /*0c32*/ 	.byte	0xff
	.zero		1


	//   ....[180]....
        /*0c34*/ 	.word	0x00008da0
        /*0c38*/ 	.word	0x00000000
        /*0c3c*/ 	.word	0x00000000
        /*0c40*/ 	.short	0x010a
        /*0c42*/ 	.byte	0xff
	.zero		1


	//   ....[181]....
        /*0c44*/ 	.word	0x00008e00
        /*0c48*/ 	.word	0x00000000
        /*0c4c*/ 	.word	0x00000000
        /*0c50*/ 	.short	0x010a
        /*0c52*/ 	.byte	0xff
	.zero		1


	//   ....[182]....
        /*0c54*/ 	.word	0x00008e60
        /*0c58*/ 	.word	0x00000000
        /*0c5c*/ 	.word	0x00000000
        /*0c60*/ 	.short	0x010a
        /*0c62*/ 	.byte	0xff
	.zero		1


	//   ....[183]....
        /*0c64*/ 	.word	0x00008ec0
        /*0c68*/ 	.word	0x00000000
        /*0c6c*/ 	.word	0x00000000
        /*0c70*/ 	.short	0x010a
        /*0c72*/ 	.byte	0xff
	.zero		1


	//   ....[184]....
        /*0c74*/ 	.word	0x00008f20
        /*0c78*/ 	.word	0x00000000
        /*0c7c*/ 	.word	0x00000000
        /*0c80*/ 	.short	0x010a
        /*0c82*/ 	.byte	0xff
	.zero		1


	//   ....[185]....
        /*0c84*/ 	.word	0x00008f80
        /*0c88*/ 	.word	0x00000000
        /*0c8c*/ 	.word	0x00000000
        /*0c90*/ 	.short	0x010a
        /*0c92*/ 	.byte	0xff
	.zero		1


	//   ....[186]....
        /*0c94*/ 	.word	0x00008fe0
        /*0c98*/ 	.word	0x00000000
        /*0c9c*/ 	.word	0x00000000
        /*0ca0*/ 	.short	0x010a
        /*0ca2*/ 	.byte	0xff
	.zero		1


	//   ....[187]....
        /*0ca4*/ 	.word	0x00009040
        /*0ca8*/ 	.word	0x00000000
        /*0cac*/ 	.word	0x00000000
        /*0cb0*/ 	.short	0x010a
        /*0cb2*/ 	.byte	0xff
	.zero		1


	//   ....[188]....
        /*0cb4*/ 	.word	0x000090a0
        /*0cb8*/ 	.word	0x00000000
        /*0cbc*/ 	.word	0x00000000
        /*0cc0*/ 	.short	0x010a
        /*0cc2*/ 	.byte	0xff
	.zero		1


	//   ....[189]....
        /*0cc4*/ 	.word	0x00009100
        /*0cc8*/ 	.word	0x00000000
        /*0ccc*/ 	.word	0x00000000
        /*0cd0*/ 	.short	0x010a
        /*0cd2*/ 	.byte	0xff
	.zero		1


	//   ....[190]....
        /*0cd4*/ 	.word	0x00009160
        /*0cd8*/ 	.word	0x00000000
        /*0cdc*/ 	.word	0x00000000
        /*0ce0*/ 	.short	0x010a
        /*0ce2*/ 	.byte	0xff
	.zero		1


	//   ....[191]....
        /*0ce4*/ 	.word	0x000091c0
        /*0ce8*/ 	.word	0x00000000
        /*0cec*/ 	.word	0x00000000
        /*0cf0*/ 	.short	0x010a
        /*0cf2*/ 	.byte	0xff
	.zero		1


	//   ....[192]....
        /*0cf4*/ 	.word	0x00009220
        /*0cf8*/ 	.word	0x00000000
        /*0cfc*/ 	.word	0x00000000
        /*0d00*/ 	.short	0x010a
        /*0d02*/ 	.byte	0xff
	.zero		1


	//   ....[193]....
        /*0d04*/ 	.word	0x00009280
        /*0d08*/ 	.word	0x00000000
        /*0d0c*/ 	.word	0x00000000
        /*0d10*/ 	.short	0x010a
        /*0d12*/ 	.byte	0xff
	.zero		1


	//   ....[194]....
        /*0d14*/ 	.word	0x000092e0
        /*0d18*/ 	.word	0x00000000
        /*0d1c*/ 	.word	0x00000000
        /*0d20*/ 	.short	0x010a
        /*0d22*/ 	.byte	0xff
	.zero		1


	//   ....[195]....
        /*0d24*/ 	.word	0x00009340
        /*0d28*/ 	.word	0x00000000
        /*0d2c*/ 	.word	0x00000000
        /*0d30*/ 	.short	0x010a
        /*0d32*/ 	.byte	0xff
	.zero		1


	//   ....[196]....
        /*0d34*/ 	.word	0x000093a0
        /*0d38*/ 	.word	0x00000000
        /*0d3c*/ 	.word	0x00000000
        /*0d40*/ 	.short	0x010a
        /*0d42*/ 	.byte	0xff
	.zero		1


	//   ....[197]....
        /*0d44*/ 	.word	0x00009400
        /*0d48*/ 	.word	0x00000000
        /*0d4c*/ 	.word	0x00000000
        /*0d50*/ 	.short	0x010a
        /*0d52*/ 	.byte	0xff
	.zero		1


	//   ....[198]....
        /*0d54*/ 	.word	0x00009460
        /*0d58*/ 	.word	0x00000000
        /*0d5c*/ 	.word	0x00000000
        /*0d60*/ 	.short	0x010a
        /*0d62*/ 	.byte	0xff
	.zero		1


	//   ....[199]....
        /*0d64*/ 	.word	0x000094c0
        /*0d68*/ 	.word	0x00000000
        /*0d6c*/ 	.word	0x00000000
        /*0d70*/ 	.short	0x010a
        /*0d72*/ 	.byte	0xff
	.zero		1


	//   ....[200]....
        /*0d74*/ 	.word	0x00009520
        /*0d78*/ 	.word	0x00000000
        /*0d7c*/ 	.word	0x00000000
        /*0d80*/ 	.short	0x010a
        /*0d82*/ 	.byte	0xff
	.zero		1


	//   ....[201]....
        /*0d84*/ 	.word	0x00009580
        /*0d88*/ 	.word	0x00000000
        /*0d8c*/ 	.word	0x00000000
        /*0d90*/ 	.short	0x010a
        /*0d92*/ 	.byte	0xff
	.zero		1


	//   ....[202]....
        /*0d94*/ 	.word	0x000095e0
        /*0d98*/ 	.word	0x00000000
        /*0d9c*/ 	.word	0x00000000
        /*0da0*/ 	.short	0x010a
        /*0da2*/ 	.byte	0xff
	.zero		1


	//   ....[203]....
        /*0da4*/ 	.word	0x00009640
        /*0da8*/ 	.word	0x00000000
        /*0dac*/ 	.word	0x00000000
        /*0db0*/ 	.short	0x010a
        /*0db2*/ 	.byte	0xff
	.zero		1


	//   ....[204]....
        /*0db4*/ 	.word	0x000096a0
        /*0db8*/ 	.word	0x00000000
        /*0dbc*/ 	.word	0x00000000
        /*0dc0*/ 	.short	0x010a
        /*0dc2*/ 	.byte	0xff
	.zero		1


	//   ....[205]....
        /*0dc4*/ 	.word	0x00009700
        /*0dc8*/ 	.word	0x00000000
        /*0dcc*/ 	.word	0x00000000
        /*0dd0*/ 	.short	0x010a
        /*0dd2*/ 	.byte	0xff
	.zero		1


	//   ....[206]....
        /*0dd4*/ 	.word	0x00009760
        /*0dd8*/ 	.word	0x00000000
        /*0ddc*/ 	.word	0x00000000
        /*0de0*/ 	.short	0x010a
        /*0de2*/ 	.byte	0xff
	.zero		1


	//   ....[207]....
        /*0de4*/ 	.word	0x000097c0
        /*0de8*/ 	.word	0x00000000
        /*0dec*/ 	.word	0x00000000
        /*0df0*/ 	.short	0x010a
        /*0df2*/ 	.byte	0xff
	.zero		1


	//   ....[208]....
        /*0df4*/ 	.word	0x00009820
        /*0df8*/ 	.word	0x00000000
        /*0dfc*/ 	.word	0x00000000
        /*0e00*/ 	.short	0x010a
        /*0e02*/ 	.byte	0xff
	.zero		1


	//   ....[209]....
        /*0e04*/ 	.word	0x00009880
        /*0e08*/ 	.word	0x00000000
        /*0e0c*/ 	.word	0x00000000
        /*0e10*/ 	.short	0x010a
        /*0e12*/ 	.byte	0xff
	.zero		1


	//   ....[210]....
        /*0e14*/ 	.word	0x000098e0
        /*0e18*/ 	.word	0x00000000
        /*0e1c*/ 	.word	0x00000000
        /*0e20*/ 	.short	0x010a
        /*0e22*/ 	.byte	0xff
	.zero		1


	//   ....[211]....
        /*0e24*/ 	.word	0x00009940
        /*0e28*/ 	.word	0x00000000
        /*0e2c*/ 	.word	0x00000000
        /*0e30*/ 	.short	0x010a
        /*0e32*/ 	.byte	0xff
	.zero		1


	//   ....[212]....
        /*0e34*/ 	.word	0x000099a0
        /*0e38*/ 	.word	0x00000000
        /*0e3c*/ 	.word	0x00000000
        /*0e40*/ 	.short	0x010a
        /*0e42*/ 	.byte	0xff
	.zero		1


	//   ....[213]....
        /*0e44*/ 	.word	0x000099f0
        /*0e48*/ 	.word	0x00000002
        /*0e4c*/ 	.word	0x000002b0
        /*0e50*/ 	.short	0x010a
        /*0e52*/ 	.byte	0xff
	.zero		1


	//   ....[214]....
        /*0e54*/ 	.word	0x00009a50
        /*0e58*/ 	.word	0x00000002
        /*0e5c*/ 	.word	0x00000260
        /*0e60*/ 	.short	0x010a
        /*0e62*/ 	.byte	0xff
	.zero		1


	//   ....[215]....
        /*0e64*/ 	.word	0x00009aa0
        /*0e68*/ 	.word	0x00000002
        /*0e6c*/ 	.word	0x00000250
        /*0e70*/ 	.short	0x010a
        /*0e72*/ 	.byte	0xff
	.zero		1


	//   ....[216]....
        /*0e74*/ 	.word	0x00009b00
        /*0e78*/ 	.word	0x00000000
        /*0e7c*/ 	.word	0x00000260
        /*0e80*/ 	.short	0x010a
        /*0e82*/ 	.byte	0xff
	.zero		1


	//   ....[217]....
        /*0e84*/ 	.word	0x00009b50
        /*0e88*/ 	.word	0x00000000
        /*0e8c*/ 	.word	0x00000250
        /*0e90*/ 	.short	0x010a
        /*0e92*/ 	.byte	0xff
	.zero		1


	//   ....[218]....
        /*0e94*/ 	.word	0x00009bb0
        /*0e98*/ 	.word	0x00000003
        /*0e9c*/ 	.word	0x00000290
        /*0ea0*/ 	.short	0x010a
        /*0ea2*/ 	.byte	0xff
	.zero		1


	//   ....[219]....
        /*0ea4*/ 	.word	0x00009c10
        /*0ea8*/ 	.word	0x00000000
        /*0eac*/ 	.word	0x00000000
        /*0eb0*/ 	.short	0x010a
        /*0eb2*/ 	.byte	0xff
	.zero		1


	//   ....[220]....
        /*0eb4*/ 	.word	0x00009c70
        /*0eb8*/ 	.word	0x00000000
        /*0ebc*/ 	.word	0x00000000
        /*0ec0*/ 	.short	0x010a
        /*0ec2*/ 	.byte	0xff
	.zero		1


	//   ....[221]....
        /*0ec4*/ 	.word	0x00009cd0
        /*0ec8*/ 	.word	0x00000000
        /*0ecc*/ 	.word	0x00000000
        /*0ed0*/ 	.short	0x010a
        /*0ed2*/ 	.byte	0xff
	.zero		1


	//   ....[222]....
        /*0ed4*/ 	.word	0x00009d30
        /*0ed8*/ 	.word	0x00000000
        /*0edc*/ 	.word	0x00000000
        /*0ee0*/ 	.short	0x010a
        /*0ee2*/ 	.byte	0xff
	.zero		1


	//   ....[223]....
        /*0ee4*/ 	.word	0x00009d90
        /*0ee8*/ 	.word	0x00000000
        /*0eec*/ 	.word	0x00000000
        /*0ef0*/ 	.short	0x010a
        /*0ef2*/ 	.byte	0xff
	.zero		1


	//   ....[224]....
        /*0ef4*/ 	.word	0x00009de0
        /*0ef8*/ 	.word	0x00000008
        /*0efc*/ 	.word	0x00000250
        /*0f00*/ 	.short	0x010a
        /*0f02*/ 	.byte	0xff
	.zero		1


	//   ....[225]....
        /*0f04*/ 	.word	0x00009e40
        /*0f08*/ 	.word	0x00000000
        /*0f0c*/ 	.word	0x00000248
        /*0f10*/ 	.short	0x010a
        /*0f12*/ 	.byte	0xff
	.zero		1


	//   ....[226]....
        /*0f14*/ 	.word	0x00009ea0
        /*0f18*/ 	.word	0x00000005
        /*0f1c*/ 	.word	0x00000230
        /*0f20*/ 	.short	0x010a
        /*0f22*/ 	.byte	0xff
	.zero		1


	//   ....[227]....
        /*0f24*/ 	.word	0x00009f00
        /*0f28*/ 	.word	0x00000005
        /*0f2c*/ 	.word	0x00000238
        /*0f30*/ 	.short	0x010a
        /*0f32*/ 	.byte	0xff
	.zero		1


	//   ....[228]....
        /*0f34*/ 	.word	0x00009f60
        /*0f38*/ 	.word	0x00000000
        /*0f3c*/ 	.word	0x00000230
        /*0f40*/ 	.short	0x010a
        /*0f42*/ 	.byte	0xff
	.zero		1


	//   ....[229]....
        /*0f44*/ 	.word	0x00009fb0
        /*0f48*/ 	.word	0x00000003
        /*0f4c*/ 	.word	0x00000250
        /*0f50*/ 	.short	0x010a
        /*0f52*/ 	.byte	0xff
	.zero		1


	//   ....[230]....
        /*0f54*/ 	.word	0x0000a000
        /*0f58*/ 	.word	0x00000002
        /*0f5c*/ 	.word	0x00000220
        /*0f60*/ 	.short	0x010a
        /*0f62*/ 	.byte	0xff
	.zero		1


	//   ....[231]....
        /*0f64*/ 	.word	0x0000a050
        /*0f68*/ 	.word	0x00000064
        /*0f6c*/ 	.word	0x00000270
        /*0f70*/ 	.short	0x010a
        /*0f72*/ 	.byte	0xff
	.zero		1


	//   ....[232]....
        /*0f74*/ 	.word	0x0000a0a0
        /*0f78*/ 	.word	0x0000006d
        /*0f7c*/ 	.word	0x00000220
        /*0f80*/ 	.short	0x010a
        /*0f82*/ 	.byte	0xff
	.zero		1


	//----- nvinfo : EIATTR_NUM_MBARRIERS
	.align		4
.L_47:
        /*0f84*/ 	.byte	0x03, 0x38
        /*0f86*/ 	.short	0x005a


	//----- nvinfo : EIATTR_EXIT_INSTR_OFFSETS
	.align		4
        /*0f88*/ 	.byte	0x04, 0x1c
        /*0f8a*/ 	.short	(.L_49 - .L_48)


	//   ....[0]....
.L_48:
        /*0f8c*/ 	.word	0x00003d50


	//   ....[1]....
        /*0f90*/ 	.word	0x00004260


	//   ....[2]....
        /*0f94*/ 	.word	0x000042c0


	//   ....[3]....
        /*0f98*/ 	.word	0x000050f0


	//   ....[4]....
        /*0f9c*/ 	.word	0x00005fb0


	//   ....[5]....
        /*0fa0*/ 	.word	0x00005ff0


	//   ....[6]....
        /*0fa4*/ 	.word	0x00008c20


	//----- nvinfo : EIATTR_MAX_THREADS
	.align		4
.L_49:
        /*0fa8*/ 	.byte	0x04, 0x05
        /*0faa*/ 	.short	(.L_51 - .L_50)
.L_50:
        /*0fac*/ 	.word	0x00000100
        /*0fb0*/ 	.word	0x00000001
        /*0fb4*/ 	.word	0x00000001


	//----- nvinfo : EIATTR_CRS_STACK_SIZE
	.align		4
.L_51:
        /*0fb8*/ 	.byte	0x04, 0x1e
        /*0fba*/ 	.short	(.L_53 - .L_52)
.L_52:
        /*0fbc*/ 	.word	0x00000000


	//----- nvinfo : EIATTR_CBANK_PARAM_SIZE
	.align		4
.L_53:
        /*0fc0*/ 	.byte	0x03, 0x19
        /*0fc2*/ 	.short	0x0800


	//----- nvinfo : EIATTR_PARAM_CBANK
	.align		4
        /*0fc4*/ 	.byte	0x04, 0x0a
        /*0fc6*/ 	.short	(.L_55 - .L_54)
	.align		4
.L_54:
        /*0fc8*/ 	.word	index@(.nv.constant0._ZN7cutlass13device_kernelINS_4gemm6kernel13GemmUniversalIN4cute5tupleIJiiiiEEENS1_10collective13CollectiveMmaINS1_35MainloopSm100TmaUmmaWarpSpecializedILi34ELi2ELi4ENS5_IJNS4_1CILi2EEENSA_ILi1EEESC_EEEEENS5_IJNSA_ILi64EEENSA_ILi128EEENSA_ILi32EEEEEENS_12float_e4m3_tENS5_IJlSC_lEEESJ_SK_NS4_8TiledMMAINS4_8MMA_AtomIJNS4_10MMA_TraitsINS4_19SM100_MMA_F8F6F4_SSEJSJ_SJ_fSF_SG_NS4_17integral_constantINS4_4UMMA5MajorELSR_0EEESS_NSP_INSQ_7ScaleInELST_0EEESU_EEEEEENS4_6LayoutINS5_IJSC_SC_SC_EEENS5_IJNSA_ILi0EEESZ_SZ_EEEEENS5_IJNS4_10UnderscoreES12_S12_EEEEENS4_13SM90_TMA_LOADENS4_14ComposedLayoutINS4_7SwizzleILi1ELi4ELi3EEENS4_18smem_ptr_flag_bitsILi8EEENSX_INS5_IJNSA_ILi8EEESH_EEENS5_IJSH_SC_EEEEEEEvNS4_8identityENS4_23SM90_TMA_LOAD_MULTICASTES1F_vS1G_EENS_8epilogue10collective18CollectiveEpilogueINS1J_23Sm100TmaWarpSpecializedILi2ELi2ELi32ELb0ELb0EEEJSI_NS5_IJNSX_ISF_SC_EES1O_EEESJ_SK_SJ_SK_NS1J_6fusion15FusionCallbacksIS1N_NS1Q_17LinearCombinationISJ_fSJ_fLNS_15FloatRoundStyleE2EEESI_S1P_JEEENS4_5SM1004TMEM4LOAD26SM100_TMEM_LOAD_16dp32b32xES15_NS16_INS17_ILi2ELi4ELi3EEES1A_NSX_INS5_IJS1B_SF_EEENS5_IJSF_SC_EEEEEEENS4_39AutoVectorizingCopyWithAssumedAlignmentILi128EEENS4_14SM90_TMA_STOREES24_S26_S26_EEEvvEEEEvNT_6ParamsE)
        /*0fcc*/ 	.short	0x0380
        /*0fce*/ 	.short	0x0800


	//----- nvinfo : EIATTR_SW_WAR
	.align		4
.L_55:
        /*0fd0*/ 	.byte	0x04, 0x36
        /*0fd2*/ 	.short	(.L_57 - .L_56)
.L_56:
        /*0fd4*/ 	.word	0x00000008
.L_57:


//--------------------- .nv.callgraph             --------------------------
	.section	.nv.callgraph,"",@"SHT_CUDA_CALLGRAPH"
	.align	4
	.sectionentsize	8
	.align		4
        /*0000*/ 	.word	0x00000000
	.align		4
        /*0004*/ 	.word	0xffffffff
	.align		4
        /*0008*/ 	.word	index@(_ZN7cutlass13device_kernelINS_4gemm6kernel13GemmUniversalIN4cute5tupleIJiiiiEEENS1_10collective13CollectiveMmaINS1_35MainloopSm100TmaUmmaWarpSpecializedILi34ELi2ELi4ENS5_IJNS4_1CILi2EEENSA_ILi1EEESC_EEEEENS5_IJNSA_ILi64EEENSA_ILi128EEENSA_ILi32EEEEEENS_12float_e4m3_tENS5_IJlSC_lEEESJ_SK_NS4_8TiledMMAINS4_8MMA_AtomIJNS4_10MMA_TraitsINS4_19SM100_MMA_F8F6F4_SSEJSJ_SJ_fSF_SG_NS4_17integral_constantINS4_4UMMA5MajorELSR_0EEESS_NSP_INSQ_7ScaleInELST_0EEESU_EEEEEENS4_6LayoutINS5_IJSC_SC_SC_EEENS5_IJNSA_ILi0EEESZ_SZ_EEEEENS5_IJNS4_10UnderscoreES12_S12_EEEEENS4_13SM90_TMA_LOADENS4_14ComposedLayoutINS4_7SwizzleILi1ELi4ELi3EEENS4_18smem_ptr_flag_bitsILi8EEENSX_INS5_IJNSA_ILi8EEESH_EEENS5_IJSH_SC_EEEEEEEvNS4_8identityENS4_23SM90_TMA_LOAD_MULTICASTES1F_vS1G_EENS_8epilogue10collective18CollectiveEpilogueINS1J_23Sm100TmaWarpSpecializedILi2ELi2ELi32ELb0ELb0EEEJSI_NS5_IJNSX_ISF_SC_EES1O_EEESJ_SK_SJ_SK_NS1J_6fusion15FusionCallbacksIS1N_NS1Q_17LinearCombinationISJ_fSJ_fLNS_15FloatRoundStyleE2EEESI_S1P_JEEENS4_5SM1004TMEM4LOAD26SM100_TMEM_LOAD_16dp32b32xES15_NS16_INS17_ILi2ELi4ELi3EEES1A_NSX_INS5_IJS1B_SF_EEENS5_IJSF_SC_EEEEEEENS4_39AutoVectorizingCopyWithAssumedAlignmentILi128EEENS4_14SM90_TMA_STOREES24_S26_S26_EEEvvEEEEvNT_6ParamsE)
	.align		4
        /*000c*/ 	.word	index@(__assertfail)
	.align		4
        /*0010*/ 	.word	0x00000000
	.align		4
        /*0014*/ 	.word	0xfffffffe
	.align		4
        /*0018*/ 	.word	0x00000000
	.align		4
        /*001c*/ 	.word	0xfffffffd
	.align		4
        /*0020*/ 	.word	0x00000000
	.align		4
        /*0024*/ 	.word	0xfffffffc


//--------------------- .nv.constant4             --------------------------
	.section	.nv.constant4,"a",@progbits
	.align	8
	.align		8
.nv.constant4:
        /*0000*/ 	.dword	__assertfail
	.align		8
        /*0008*/ 	.dword	__unnamed_1
	.align		8
        /*0010*/ 	.dword	__unnamed_2
	.align		8
        /*0018*/ 	.dword	_ZN39_INTERNAL_13fdfe7b_4_k_cu_2145f2f9_82174cuda3std3__45__cpo5beginE
	.align		8
        /*0020*/ 	.dword	_ZN39_INTERNAL_13fdfe7b_4_k_cu_2145f2f9_82174cuda3std3__45__cpo3endE
	.align		8
        /*0028*/ 	.dword	_ZN39_INTERNAL_13fdfe7b_4_k_cu_2145f2f9_82174cuda3std3__45__cpo6cbeginE
	.align		8
        /*0030*/ 	.dword	_ZN39_INTERNAL_13fdfe7b_4_k_cu_2145f2f9_82174cuda3std3__45__cpo4cendE
	.align		8
        /*0038*/ 	.dword	_ZN39_INTERNAL_13fdfe7b_4_k_cu_2145f2f9_82174cuda3std3__441_GLOBAL__N__13fdfe7b_4_k_cu_2145f2f9_82176ignoreE
	.align		8
        /*0040*/ 	.dword	_ZN39_INTERNAL_13fdfe7b_4_k_cu_2145f2f9_82174cuda3std3__419piecewise_constructE
	.align		8
        /*0048*/ 	.dword	_ZN39_INTERNAL_13fdfe7b_4_k_cu_2145f2f9_82174cuda3std3__48in_placeE
	.align		8
        /*0050*/ 	.dword	_ZN39_INTERNAL_13fdfe7b_4_k_cu_2145f2f9_82174cuda3std6ranges3__45__cpo4swapE
	.align		8
        /*0058*/ 	.dword	_ZN39_INTERNAL_13fdfe7b_4_k_cu_2145f2f9_82174cuda3std6ranges3__45__cpo9iter_moveE
	.align		8
        /*0060*/ 	.dword	_ZN39_INTERNAL_13fdfe7b_4_k_cu_2145f2f9_82174cute7productE
	.align		8
        /*0068*/ 	.dword	_ZN39_INTERNAL_13fdfe7b_4_k_cu_2145f2f9_82174cute1_E
	.align		8
        /*0070*/ 	.dword	$str$25
	.align		8
        /*0078*/ 	.dword	$str$26
	.align		8
        /*0080*/ 	.dword	$str$27
	.align		8
        /*0088*/ 	.dword	$str$28


//--------------------- .text._ZN7cutlass13device_kernelINS_4gemm6kernel13GemmUniversalIN4cute5tupleIJiiiiEEENS1_10collective13CollectiveMmaINS1_35MainloopSm100TmaUmmaWarpSpecializedILi34ELi2ELi4ENS5_IJNS4_1CILi2EEENSA_ILi1EEESC_EEEEENS5_IJNSA_ILi64EEENSA_ILi128EEENSA_ILi32EEEEEENS_12float_e4m3_tENS5_IJlSC_lEEESJ_SK_NS4_8TiledMMAINS4_8MMA_AtomIJNS4_10MMA_TraitsINS4_19SM100_MMA_F8F6F4_SSEJSJ_SJ_fSF_SG_NS4_17integral_constantINS4_4UMMA5MajorELSR_0EEESS_NSP_INSQ_7ScaleInELST_0EEESU_EEEEEENS4_6LayoutINS5_IJSC_SC_SC_EEENS5_IJNSA_ILi0EEESZ_SZ_EEEEENS5_IJNS4_10UnderscoreES12_S12_EEEEENS4_13SM90_TMA_LOADENS4_14ComposedLayoutINS4_7SwizzleILi1ELi4ELi3EEENS4_18smem_ptr_flag_bitsILi8EEENSX_INS5_IJNSA_ILi8EEESH_EEENS5_IJSH_SC_EEEEEEEvNS4_8identityENS4_23SM90_TMA_LOAD_MULTICASTES1F_vS1G_EENS_8epilogue10collective18CollectiveEpilogueINS1J_23Sm100TmaWarpSpecializedILi2ELi2ELi32ELb0ELb0EEEJSI_NS5_IJNSX_ISF_SC_EES1O_EEESJ_SK_SJ_SK_NS1J_6fusion15FusionCallbacksIS1N_NS1Q_17LinearCombinationISJ_fSJ_fLNS_15FloatRoundStyleE2EEESI_S1P_JEEENS4_5SM1004TMEM4LOAD26SM100_TMEM_LOAD_16dp32b32xES15_NS16_INS17_ILi2ELi4ELi3EEES1A_NSX_INS5_IJS1B_SF_EEENS5_IJSF_SC_EEEEEEENS4_39AutoVectorizingCopyWithAssumedAlignmentILi128EEENS4_14SM90_TMA_STOREES24_S26_S26_EEEvvEEEEvNT_6ParamsE --------------------------
	.section	.text._ZN7cutlass13device_kernelINS_4gemm6kernel13GemmUniversalIN4cute5tupleIJiiiiEEENS1_10collective13CollectiveMmaINS1_35MainloopSm100TmaUmmaWarpSpecializedILi34ELi2ELi4ENS5_IJNS4_1CILi2EEENSA_ILi1EEESC_EEEEENS5_IJNSA_ILi64EEENSA_ILi128EEENSA_ILi32EEEEEENS_12float_e4m3_tENS5_IJlSC_lEEESJ_SK_NS4_8TiledMMAINS4_8MMA_AtomIJNS4_10MMA_TraitsINS4_19SM100_MMA_F8F6F4_SSEJSJ_SJ_fSF_SG_NS4_17integral_constantINS4_4UMMA5MajorELSR_0EEESS_NSP_INSQ_7ScaleInELST_0EEESU_EEEEEENS4_6LayoutINS5_IJSC_SC_SC_EEENS5_IJNSA_ILi0EEESZ_SZ_EEEEENS5_IJNS4_10UnderscoreES12_S12_EEEEENS4_13SM90_TMA_LOADENS4_14ComposedLayoutINS4_7SwizzleILi1ELi4ELi3EEENS4_18smem_ptr_flag_bitsILi8EEENSX_INS5_IJNSA_ILi8EEESH_EEENS5_IJSH_SC_EEEEEEEvNS4_8identityENS4_23SM90_TMA_LOAD_MULTICASTES1F_vS1G_EENS_8epilogue10collective18CollectiveEpilogueINS1J_23Sm100TmaWarpSpecializedILi2ELi2ELi32ELb0ELb0EEEJSI_NS5_IJNSX_ISF_SC_EES1O_EEESJ_SK_SJ_SK_NS1J_6fusion15FusionCallbacksIS1N_NS1Q_17LinearCombinationISJ_fSJ_fLNS_15FloatRoundStyleE2EEESI_S1P_JEEENS4_5SM1004TMEM4LOAD26SM100_TMEM_LOAD_16dp32b32xES15_NS16_INS17_ILi2ELi4ELi3EEES1A_NSX_INS5_IJS1B_SF_EEENS5_IJSF_SC_EEEEEEENS4_39AutoVectorizingCopyWithAssumedAlignmentILi128EEENS4_14SM90_TMA_STOREES24_S26_S26_EEEvvEEEEvNT_6ParamsE,"ax",@progbits
	.align	128
.text._ZN7cutlass13device_kernelINS_4gemm6kernel13GemmUniversalIN4cute5tupleIJiiiiEEENS1_10collective13CollectiveMmaINS1_35MainloopSm100TmaUmmaWarpSpecializedILi34ELi2ELi4ENS5_IJNS4_1CILi2EEENSA_ILi1EEESC_EEEEENS5_IJNSA_ILi64EEENSA_ILi128EEENSA_ILi32EEEEEENS_12float_e4m3_tENS5_IJlSC_lEEESJ_SK_NS4_8TiledMMAINS4_8MMA_AtomIJNS4_10MMA_TraitsINS4_19SM100_MMA_F8F6F4_SSEJSJ_SJ_fSF_SG_NS4_17integral_constantINS4_4UMMA5MajorELSR_0EEESS_NSP_INSQ_7ScaleInELST_0EEESU_EEEEEENS4_6LayoutINS5_IJSC_SC_SC_EEENS5_IJNSA_ILi0EEESZ_SZ_EEEEENS5_IJNS4_10UnderscoreES12_S12_EEEEENS4_13SM90_TMA_LOADENS4_14ComposedLayoutINS4_7SwizzleILi1ELi4ELi3EEENS4_18smem_ptr_flag_bitsILi8EEENSX_INS5_IJNSA_ILi8EEESH_EEENS5_IJSH_SC_EEEEEEEvNS4_8identityENS4_23SM90_TMA_LOAD_MULTICASTES1F_vS1G_EENS_8epilogue10collective18CollectiveEpilogueINS1J_23Sm100TmaWarpSpecializedILi2ELi2ELi32ELb0ELb0EEEJSI_NS5_IJNSX_ISF_SC_EES1O_EEESJ_SK_SJ_SK_NS1J_6fusion15FusionCallbacksIS1N_NS1Q_17LinearCombinationISJ_fSJ_fLNS_15FloatRoundStyleE2EEESI_S1P_JEEENS4_5SM1004TMEM4LOAD26SM100_TMEM_LOAD_16dp32b32xES15_NS16_INS17_ILi2ELi4ELi3EEES1A_NSX_INS5_IJS1B_SF_EEENS5_IJSF_SC_EEEEEEENS4_39AutoVectorizingCopyWithAssumedAlignmentILi128EEENS4_14SM90_TMA_STOREES24_S26_S26_EEEvvEEEEvNT_6ParamsE:
        .type           _ZN7cutlass13device_kernelINS_4gemm6kernel13GemmUniversalIN4cute5tupleIJiiiiEEENS1_10collective13CollectiveMmaINS1_35MainloopSm100TmaUmmaWarpSpecializedILi34ELi2ELi4ENS5_IJNS4_1CILi2EEENSA_ILi1EEESC_EEEEENS5_IJNSA_ILi64EEENSA_ILi128EEENSA_ILi32EEEEEENS_12float_e4m3_tENS5_IJlSC_lEEESJ_SK_NS4_8TiledMMAINS4_8MMA_AtomIJNS4_10MMA_TraitsINS4_19SM100_MMA_F8F6F4_SSEJSJ_SJ_fSF_SG_NS4_17integral_constantINS4_4UMMA5MajorELSR_0EEESS_NSP_INSQ_7ScaleInELST_0EEESU_EEEEEENS4_6LayoutINS5_IJSC_SC_SC_EEENS5_IJNSA_ILi0EEESZ_SZ_EEEEENS5_IJNS4_10UnderscoreES12_S12_EEEEENS4_13SM90_TMA_LOADENS4_14ComposedLayoutINS4_7SwizzleILi1ELi4ELi3EEENS4_18smem_ptr_flag_bitsILi8EEENSX_INS5_IJNSA_ILi8EEESH_EEENS5_IJSH_SC_EEEEEEEvNS4_8identityENS4_23SM90_TMA_LOAD_MULTICASTES1F_vS1G_EENS_8epilogue10collective18CollectiveEpilogueINS1J_23Sm100TmaWarpSpecializedILi2ELi2ELi32ELb0ELb0EEEJSI_NS5_IJNSX_ISF_SC_EES1O_EEESJ_SK_SJ_SK_NS1J_6fusion15FusionCallbacksIS1N_NS1Q_17LinearCombinationISJ_fSJ_fLNS_15FloatRoundStyleE2EEESI_S1P_JEEENS4_5SM1004TMEM4LOAD26SM100_TMEM_LOAD_16dp32b32xES15_NS16_INS17_ILi2ELi4ELi3EEES1A_NSX_INS5_IJS1B_SF_EEENS5_IJSF_SC_EEEEEEENS4_39AutoVectorizingCopyWithAssumedAlignmentILi128EEENS4_14SM90_TMA_STOREES24_S26_S26_EEEvvEEEEvNT_6ParamsE,@function
        .size           _ZN7cutlass13device_kernelINS_4gemm6kernel13GemmUniversalIN4cute5tupleIJiiiiEEENS1_10collective13CollectiveMmaINS1_35MainloopSm100TmaUmmaWarpSpecializedILi34ELi2ELi4ENS5_IJNS4_1CILi2EEENSA_ILi1EEESC_EEEEENS5_IJNSA_ILi64EEENSA_ILi128EEENSA_ILi32EEEEEENS_12float_e4m3_tENS5_IJlSC_lEEESJ_SK_NS4_8TiledMMAINS4_8MMA_AtomIJNS4_10MMA_TraitsINS4_19SM100_MMA_F8F6F4_SSEJSJ_SJ_fSF_SG_NS4_17integral_constantINS4_4UMMA5MajorELSR_0EEESS_NSP_INSQ_7ScaleInELST_0EEESU_EEEEEENS4_6LayoutINS5_IJSC_SC_SC_EEENS5_IJNSA_ILi0EEESZ_SZ_EEEEENS5_IJNS4_10UnderscoreES12_S12_EEEEENS4_13SM90_TMA_LOADENS4_14ComposedLayoutINS4_7SwizzleILi1ELi4ELi3EEENS4_18smem_ptr_flag_bitsILi8EEENSX_INS5_IJNSA_ILi8EEESH_EEENS5_IJSH_SC_EEEEEEEvNS4_8identityENS4_23SM90_TMA_LOAD_MULTICASTES1F_vS1G_EENS_8epilogue10collective18CollectiveEpilogueINS1J_23Sm100TmaWarpSpecializedILi2ELi2ELi32ELb0ELb0EEEJSI_NS5_IJNSX_ISF_SC_EES1O_EEESJ_SK_SJ_SK_NS1J_6fusion15FusionCallbacksIS1N_NS1Q_17LinearCombinationISJ_fSJ_fLNS_15FloatRoundStyleE2EEESI_S1P_JEEENS4_5SM1004TMEM4LOAD26SM100_TMEM_LOAD_16dp32b32xES15_NS16_INS17_ILi2ELi4ELi3EEES1A_NSX_INS5_IJS1B_SF_EEENS5_IJSF_SC_EEEEEEENS4_39AutoVectorizingCopyWithAssumedAlignmentILi128EEENS4_14SM90_TMA_STOREES24_S26_S26_EEEvvEEEEvNT_6ParamsE,(.L_x_240 - _ZN7cutlass13device_kernelINS_4gemm6kernel13GemmUniversalIN4cute5tupleIJiiiiEEENS1_10collective13CollectiveMmaINS1_35MainloopSm100TmaUmmaWarpSpecializedILi34ELi2ELi4ENS5_IJNS4_1CILi2EEENSA_ILi1EEESC_EEEEENS5_IJNSA_ILi64EEENSA_ILi128EEENSA_ILi32EEEEEENS_12float_e4m3_tENS5_IJlSC_lEEESJ_SK_NS4_8TiledMMAINS4_8MMA_AtomIJNS4_10MMA_TraitsINS4_19SM100_MMA_F8F6F4_SSEJSJ_SJ_fSF_SG_NS4_17integral_constantINS4_4UMMA5MajorELSR_0EEESS_NSP_INSQ_7ScaleInELST_0EEESU_EEEEEENS4_6LayoutINS5_IJSC_SC_SC_EEENS5_IJNSA_ILi0EEESZ_SZ_EEEEENS5_IJNS4_10UnderscoreES12_S12_EEEEENS4_13SM90_TMA_LOADENS4_14ComposedLayoutINS4_7SwizzleILi1ELi4ELi3EEENS4_18smem_ptr_flag_bitsILi8EEENSX_INS5_IJNSA_ILi8EEESH_EEENS5_IJSH_SC_EEEEEEEvNS4_8identityENS4_23SM90_TMA_LOAD_MULTICASTES1F_vS1G_EENS_8epilogue10collective18CollectiveEpilogueINS1J_23Sm100TmaWarpSpecializedILi2ELi2ELi32ELb0ELb0EEEJSI_NS5_IJNSX_ISF_SC_EES1O_EEESJ_SK_SJ_SK_NS1J_6fusion15FusionCallbacksIS1N_NS1Q_17LinearCombinationISJ_fSJ_fLNS_15FloatRoundStyleE2EEESI_S1P_JEEENS4_5SM1004TMEM4LOAD26SM100_TMEM_LOAD_16dp32b32xES15_NS16_INS17_ILi2ELi4ELi3EEES1A_NSX_INS5_IJS1B_SF_EEENS5_IJSF_SC_EEEEEEENS4_39AutoVectorizingCopyWithAssumedAlignmentILi128EEENS4_14SM90_TMA_STOREES24_S26_S26_EEEvvEEEEvNT_6ParamsE)
        .other          _ZN7cutlass13device_kernelINS_4gemm6kernel13GemmUniversalIN4cute5tupleIJiiiiEEENS1_10collective13CollectiveMmaINS1_35MainloopSm100TmaUmmaWarpSpecializedILi34ELi2ELi4ENS5_IJNS4_1CILi2EEENSA_ILi1EEESC_EEEEENS5_IJNSA_ILi64EEENSA_ILi128EEENSA_ILi32EEEEEENS_12float_e4m3_tENS5_IJlSC_lEEESJ_SK_NS4_8TiledMMAINS4_8MMA_AtomIJNS4_10MMA_TraitsINS4_19SM100_MMA_F8F6F4_SSEJSJ_SJ_fSF_SG_NS4_17integral_constantINS4_4UMMA5MajorELSR_0EEESS_NSP_INSQ_7ScaleInELST_0EEESU_EEEEEENS4_6LayoutINS5_IJSC_SC_SC_EEENS5_IJNSA_ILi0EEESZ_SZ_EEEEENS5_IJNS4_10UnderscoreES12_S12_EEEEENS4_13SM90_TMA_LOADENS4_14ComposedLayoutINS4_7SwizzleILi1ELi4ELi3EEENS4_18smem_ptr_flag_bitsILi8EEENSX_INS5_IJNSA_ILi8EEESH_EEENS5_IJSH_SC_EEEEEEEvNS4_8identityENS4_23SM90_TMA_LOAD_MULTICASTES1F_vS1G_EENS_8epilogue10collective18CollectiveEpilogueINS1J_23Sm100TmaWarpSpecializedILi2ELi2ELi32ELb0ELb0EEEJSI_NS5_IJNSX_ISF_SC_EES1O_EEESJ_SK_SJ_SK_NS1J_6fusion15FusionCallbacksIS1N_NS1Q_17LinearCombinationISJ_fSJ_fLNS_15FloatRoundStyleE2EEESI_S1P_JEEENS4_5SM1004TMEM4LOAD26SM100_TMEM_LOAD_16dp32b32xES15_NS16_INS17_ILi2ELi4ELi3EEES1A_NSX_INS5_IJS1B_SF_EEENS5_IJSF_SC_EEEEEEENS4_39AutoVectorizingCopyWithAssumedAlignmentILi128EEENS4_14SM90_TMA_STOREES24_S26_S26_EEEvvEEEEvNT_6ParamsE,@"STO_CUDA_ENTRY STV_DEFAULT"
_ZN7cutlass13device_kernelINS_4gemm6kernel13GemmUniversalIN4cute5tupleIJiiiiEEENS1_10collective13CollectiveMmaINS1_35MainloopSm100TmaUmmaWarpSpecializedILi34ELi2ELi4ENS5_IJNS4_1CILi2EEENSA_ILi1EEESC_EEEEENS5_IJNSA_ILi64EEENSA_ILi128EEENSA_ILi32EEEEEENS_12float_e4m3_tENS5_IJlSC_lEEESJ_SK_NS4_8TiledMMAINS4_8MMA_AtomIJNS4_10MMA_TraitsINS4_19SM100_MMA_F8F6F4_SSEJSJ_SJ_fSF_SG_NS4_17integral_constantINS4_4UMMA5MajorELSR_0EEESS_NSP_INSQ_7ScaleInELST_0EEESU_EEEEEENS4_6LayoutINS5_IJSC_SC_SC_EEENS5_IJNSA_ILi0EEESZ_SZ_EEEEENS5_IJNS4_10UnderscoreES12_S12_EEEEENS4_13SM90_TMA_LOADENS4_14ComposedLayoutINS4_7SwizzleILi1ELi4ELi3EEENS4_18smem_ptr_flag_bitsILi8EEENSX_INS5_IJNSA_ILi8EEESH_EEENS5_IJSH_SC_EEEEEEEvNS4_8identityENS4_23SM90_TMA_LOAD_MULTICASTES1F_vS1G_EENS_8epilogue10collective18CollectiveEpilogueINS1J_23Sm100TmaWarpSpecializedILi2ELi2ELi32ELb0ELb0EEEJSI_NS5_IJNSX_ISF_SC_EES1O_EEESJ_SK_SJ_SK_NS1J_6fusion15FusionCallbacksIS1N_NS1Q_17LinearCombinationISJ_fSJ_fLNS_15FloatRoundStyleE2EEESI_S1P_JEEENS4_5SM1004TMEM4LOAD26SM100_TMEM_LOAD_16dp32b32xES15_NS16_INS17_ILi2ELi4ELi3EEES1A_NSX_INS5_IJS1B_SF_EEENS5_IJSF_SC_EEEEEEENS4_39AutoVectorizingCopyWithAssumedAlignmentILi128EEENS4_14SM90_TMA_STOREES24_S26_S26_EEEvvEEEEvNT_6ParamsE:
[----:B------:R-:W1:Y:S01]  /*0000*/  LDC R1, c[0x0][0x37c] ;  /* 0x0000df00ff017b82 */ /* 0x000e620000000800 */
[----:B------:R-:W2:Y:S01]  /*0010*/  S2R R93, SR_TID.X ;  /* 0x00000000005d7919 */ /* 0x000ea20000002100 */
[----:B------:R-:W3:Y:S01]  /*0020*/  LDCU.64 UR8, c[0x0][0x890] ;  /* 0x00011200ff0877ac */ /* 0x000ee20008000a00 */
[----:B------:R-:W-:Y:S02]  /*0030*/  PRMT R84, RZ, 0x7610, R84 ;  /* 0x00007610ff547816 */ /* 0x000fe40000000054 */
[----:B------:R-:W-:Y:S01]  /*0040*/  ELECT P3, URZ, PT ;  /* 0x0000000000ff782f */ /* 0x000fe20003860000 */
[----:B---3--:R-:W-:-:S04]  /*0050*/  UISETP.NE.U32.AND UP0, UPT, UR8, URZ, UPT ;  /* 0x000000ff0800728c */ /* 0x008fc8000bf05070 */
[----:B------:R-:W-:Y:S01]  /*0060*/  UISETP.NE.AND.EX UP0, UPT, UR9, URZ, UPT, UP0 ;  /* 0x000000ff0900728c */ /* 0x000fe2000bf05300 */
[----:B--2---:R-:W-:-:S05]  /*0070*/  SHF.R.U32.HI R85, RZ, 0x5, R93 ;  /* 0x00000005ff557819 */ /* 0x004fca000001165d */
[----:B------:R-:W2:Y:S02]  /*0080*/  SHFL.IDX PT, R0, R85, RZ, 0x1f ;  /* 0x00001fff55007589 */ /* 0x000ea400000e0000 */
[----:B--2---:R-:W-:Y:S01]  /*0090*/  R2UR UR18, R0 ;  /* 0x00000000001272ca */ /* 0x004fe200000e0000 */
[----:B-1----:R-:W-:-:S14]  /*00a0*/  BRA.U UP0, `(.L_x_0) ;  /* 0x0000000100307547 */ /* 0x002fdc000b800000 */
[----:B------:R-:W1:Y:S02]  /*00b0*/  LDCU.64 UR4, c[0x0][0x888] ;  /* 0x00011100ff0477ac */ /* 0x000e640008000a00 */
[----:B-1----:R-:W-:-:S04]  /*00c0*/  UISETP.NE.U32.AND UP0, UPT, UR4, URZ, UPT ;  /* 0x000000ff0400728c */ /* 0x002fc8000bf05070 */
[----:B------:R-:W-:-:S09]  /*00d0*/  UISETP.NE.AND.EX UP0, UPT, UR5, URZ, UPT, UP0 ;  /* 0x000000ff0500728c */ /* 0x000fd2000bf05300 */
[----:B------:R-:W-:Y:S05]  /*00e0*/  BRA.U !UP0, `(.L_x_1) ;  /* 0x0000000108147547 */ /* 0x000fea000b800000 */
[----:B------:R-:W1:Y:S01]  /*00f0*/  LDC.64 R2, c[0x0][0x888] ;  /* 0x00022200ff027b82 */ /* 0x000e620000000a00 */
[----:B------:R-:W1:Y:S02]  /*0100*/  LDCU.64 UR4, c[0x0][0x358] ;  /* 0x00006b00ff0477ac */ /* 0x000e640008000a00 */
[----:B-1----:R1:W5:Y:S01]  /*0110*/  LDG.E R41, desc[UR4][R2.64] ;  /* 0x0000000402297981 */ /* 0x002362000c1e1900 */
[----:B------:R-:W-:Y:S01]  /*0120*/  HFMA2 R84, -RZ, RZ, 0, 5.9604644775390625e-08 ;  /* 0x00000001ff547431 */ /* 0x000fe200000001ff */
[----:B------:R-:W-:Y:S05]  /*0130*/  BRA `(.L_x_0) ;  /* 0x00000000000c7947 */ /* 0x000fea0003800000 */
.L_x_1:
[----:B------:R-:W1:Y:S01]  /*0140*/  LDCU UR4, c[0x0][0x880] ;  /* 0x00011000ff0477ac */ /* 0x000e620008000800 */
[----:B------:R-:W-:Y:S01]  /*0150*/  HFMA2 R84, -RZ, RZ, 0, 5.9604644775390625e-08 ;  /* 0x00000001ff547431 */ /* 0x000fe200000001ff */
[----:B-1----:R-:W-:-:S07]  /*0160*/  MOV R41, UR4 ;  /* 0x0000000400297c02 */ /* 0x002fce0008000f00 */
.L_x_0:
[----:B------:R-:W2:Y:S02]  /*0170*/  LDCU.64 UR4, c[0x0][0x8b0] ;  /* 0x00011600ff0477ac */ /* 0x000ea40008000a00 */
[----:B--2---:R-:W-:-:S04]  /*0180*/  UISETP.NE.U32.AND UP0, UPT, UR4, URZ, UPT ;  /* 0x000000ff0400728c */ /* 0x004fc8000bf05070 */
[----:B------:R-:W-:-:S09]  /*0190*/  UISETP.NE.AND.EX UP0, UPT, UR5, URZ, UPT, UP0 ;  /* 0x000000ff0500728c */ /* 0x000fd2000bf05300 */
[----:B------:R-:W-:Y:S05]  /*01a0*/  BRA.U UP0, `(.L_x_2) ;  /* 0x0000000100287547 */ /* 0x000fea000b800000 */
[----:B------:R-:W2:Y:S02]  /*01b0*/  LDCU.64 UR4, c[0x0][0x8a8] ;  /* 0x00011500ff0477ac */ /* 0x000ea40008000a00 */
[----:B--2---:R-:W-:-:S04]  /*01c0*/  UISETP.NE.U32.AND UP0, UPT, UR4, URZ, UPT ;  /* 0x000000ff0400728c */ /* 0x004fc8000bf05070 */
[----:B------:R-:W-:-:S09]  /*01d0*/  UISETP.NE.AND.EX UP0, UPT, UR5, URZ, UPT, UP0 ;  /* 0x000000ff0500728c */ /* 0x000fd2000bf05300 */
[----:B------:R-:W-:Y:S05]  /*01e0*/  BRA.U !UP0, `(.L_x_3) ;  /* 0x0000000108107547 */ /* 0x000fea000b800000 */
[----:B------:R-:W2:Y:S01]  /*01f0*/  LDC.64 R38, c[0x0][0x8a8] ;  /* 0x00022a00ff267b82 */ /* 0x000ea20000000a00 */
[----:B------:R-:W2:Y:S02]  /*0200*/  LDCU.64 UR4, c[0x0][0x358] ;  /* 0x00006b00ff0477ac */ /* 0x000ea40008000a00 */
[----:B--2---:R2:W5:Y:S01]  /*0210*/  LDG.E R38, desc[UR4][R38.64] ;  /* 0x0000000426267981 */ /* 0x004562000c1e1900 */
[----:B------:R-:W-:Y:S05]  /*0220*/  BRA `(.L_x_2) ;  /* 0x0000000000087947 */ /* 0x000fea0003800000 */
.L_x_3:
[----:B------:R-:W2:Y:S02]  /*0230*/  LDCU UR4, c[0x0][0x8a0] ;  /* 0x00011400ff0477ac */ /* 0x000ea40008000800 */
[----:B--2---:R-:W-:Y:S02]  /*0240*/  MOV R38, UR4 ;  /* 0x0000000400267c02 */ /* 0x004fe40008000f00 */
.L_x_2:
[----:B------:R-:W-:Y:S01]  /*0250*/  IMAD.U32 R0, RZ, RZ, UR18 ;  /* 0x00000012ff007e24 */ /* 0x000fe2000f8e00ff */
[----:B------:R-:W-:Y:S04]  /*0260*/  BSSY.RECONVERGENT B0, `(.L_x_4) ;  /* 0x000000c000007945 */ /* 0x000fe80003800200 */
[C---:B------:R-:W-:Y:S02]  /*0270*/  ISETP.NE.OR P1, PT, R0.reuse, 0x1, !P3 ;  /* 0x000000010000780c */ /* 0x040fe40005f25670 */
[----:B------:R-:W-:-:S11]  /*0280*/  ISETP.NE.OR P0, PT, R0, 0x3, !P3 ;  /* 0x000000030000780c */ /* 0x000fd60005f05670 */
[----:B------:R-:W-:Y:S05]  /*0290*/  @P1 BRA `(.L_x_5) ;  /* 0x0000000000201947 */ /* 0x000fea0003800000 */
[----:B------:R-:W3:Y:S02]  /*02a0*/  LDCU.64 UR4, c[0x0][0x348] ;  /* 0x00006900ff0477ac */ /* 0x000ee40008000a00 */
[----:B---3--:R-:W-:Y:S02]  /*02b0*/  UIADD3 UR6, UP1, UPT, UR4, 0x80, URZ ;  /* 0x0000008004067890 */ /* 0x008fe4000ff3e0ff */
[----:B------:R-:W-:Y:S02]  /*02c0*/  UIADD3 UR4, UP0, UPT, UR4, 0x180, URZ ;  /* 0x0000018004047890 */ /* 0x000fe4000ff1e0ff */
[----:B------:R-:W-:Y:S02]  /*02d0*/  UIADD3.X UR7, UPT, UPT, URZ, UR5, URZ, UP1, !UPT ;  /* 0x00000005ff077290 */ /* 0x000fe40008ffe4ff */
[----:B------:R-:W-:-:S07]  /*02e0*/  UIADD3.X UR5, UPT, UPT, URZ, UR5, URZ, UP0, !UPT ;  /* 0x00000005ff057290 */ /* 0x000fce00087fe4ff */
[----:B------:R3:W-:Y:S02]  /*02f0*/  UTMACCTL.PF [UR6] ;  /* 0x00000000060079b9 */ /* 0x0007e40008040000 */
[----:B------:R3:W-:Y:S02]  /*0300*/  UTMACCTL.PF [UR4] ;  /* 0x00000000040079b9 */ /* 0x0007e40008040000 */
[----:B---3--:R-:W-:Y:S01]  /*0310*/  NOP ;  /* 0x0000000000007918 */ /* 0x008fe20000000000 */
.L_x_5:
[----:B------:R-:W-:Y:S05]  /*0320*/  BSYNC.RECONVERGENT B0 ;  /* 0x0000000000007941 */ /* 0x000fea0003800200 */
.L_x_4:
[----:B------:R-:W-:Y:S04]  /*0330*/  BSSY.RECONVERGENT B0, `(.L_x_6) ;  /* 0x000000a000007945 */ /* 0x000fe80003800200 */
        /* <DEDUP_REMOVED lines=9> */
.L_x_7:
[----:B------:R-:W-:Y:S05]  /*03d0*/  BSYNC.RECONVERGENT B0 ;  /* 0x0000000000007941 */ /* 0x000fea0003800200 */
.L_x_6:
[----:B------:R-:W3:Y:S01]  /*03e0*/  LDCU.64 UR4, c[0x0][0x888] ;  /* 0x00011100ff0477ac */ /* 0x000ee20008000a00 */
[----:B------:R-:W-:Y:S02]  /*03f0*/  UISETP.EQ.U32.AND UP2, UPT, UR8, URZ, UPT ;  /* 0x000000ff0800728c */ /* 0x000fe4000bf42070 */
[----:B------:R-:W-:Y:S02]  /*0400*/  UPLOP3.LUT UP3, UPT, UPT, UPT, UPT, 0x80, 0x8 ;  /* 0x000000000008789c */ /* 0x000fe40003f6f070 */
[----:B---3--:R-:W-:-:S04]  /*0410*/  UISETP.NE.U32.AND UP0, UPT, UR4, URZ, UPT ;  /* 0x000000ff0400728c */ /* 0x008fc8000bf05070 */
[----:B------:R-:W-:-:S04]  /*0420*/  UISETP.NE.AND.EX UP1, UPT, UR5, URZ, UPT, UP0 ;  /* 0x000000ff0500728c */ /* 0x000fc8000bf25300 */
[----:B------:R-:W-:-:S04]  /*0430*/  UISETP.EQ.OR.EX UP4, UPT, UR9, URZ, !UP1, UP2 ;  /* 0x000000ff0900728c */ /* 0x000fc8000cf82720 */
[----:B------:R-:W-:-:S06]  /*0440*/  UP2UR UR4, UPR, URZ, 0x10 ;  /* 0x00000010ff047883 */ /* 0x000fcc0008000000 */
[----:B------:R-:W-:Y:S01]  /*0450*/  MOV R86, UR4 ;  /* 0x0000000400567c02 */ /* 0x000fe20008000f00 */
[----:B------:R-:W-:Y:S06]  /*0460*/  BRA.U !UP4, `(.L_x_8) ;  /* 0x000000010c207547 */ /* 0x000fec000b800000 */
[----:B------:R-:W-:Y:S01]  /*0470*/  UISETP.NE.U32.AND UP2, UPT, UR8, URZ, UPT ;  /* 0x000000ff0800728c */ /* 0x000fe2000bf45070 */
[----:B-----5:R-:W-:Y:S01]  /*0480*/  FSETP.NEU.AND P0, PT, R41, RZ, PT ;  /* 0x000000ff2900720b */ /* 0x020fe20003f0d000 */
[----:B------:R-:W-:Y:S02]  /*0490*/  USEL UR4, URZ, 0xffffffff, UP1 ;  /* 0xffffffffff047887 */ /* 0x000fe40008800000 */
[----:B------:R-:W-:-:S10]  /*04a0*/  UISETP.NE.AND.EX UP2, UPT, UR9, URZ, UPT, UP2 ;  /* 0x000000ff0900728c */ /* 0x000fd4000bf45320 */
[----:B------:R-:W-:Y:S01]  /*04b0*/  VOTEU.ANY UP0, P0 ;  /* 0x0000000000ff7886 */ /* 0x000fe20000000100 */
[----:B------:R-:W-:-:S04]  /*04c0*/  @!UP2 USEL UR4, URZ, 0xffffffff, UP0 ;  /* 0xffffffffff04a887 */ /* 0x000fc80008000000 */
[----:B------:R-:W-:-:S04]  /*04d0*/  ULOP3.LUT UR4, UR4, 0x1, URZ, 0xc0, !UPT ;  /* 0x0000000104047892 */ /* 0x000fc8000f8ec0ff */
[----:B------:R-:W-:-:S11]  /*04e0*/  UISETP.NE.U32.AND UP3, UPT, UR4, 0x1, UPT ;  /* 0x000000010400788c */ /* 0x000fd6000bf65070 */
.L_x_8:
[----:B-1----:R-:W1:Y:S02]  /*04f0*/  SHFL.IDX PT, R2, R85, RZ, 0x1f ;  /* 0x00001fff55027589 */ /* 0x002e6400000e0000 */
[----:B-1----:R-:W-:-:S13]  /*0500*/  ISETP.NE.AND P0, PT, R2, RZ, PT ;  /* 0x000000ff0200720c */ /* 0x002fda0003f05270 */
[----:B------:R-:W-:Y:S05]  /*0510*/  @P0 BRA `(.L_x_9) ;  /* 0x0000000400540947 */ /* 0x000fea0003800000 */
[----:B------:R-:W-:Y:S01]  /*0520*/  ELECT P0, URZ, PT ;  /* 0x0000000000ff782f */ /* 0x000fe20003800000 */
[----:B------:R-:W-:-:S12]  /*0530*/  BSSY.RECONVERGENT B0, `(.L_x_9) ;  /* 0x0000053000007945 */ /* 0x000fd80003800200 */
[----:B------:R-:W-:Y:S05]  /*0540*/  @!P0 BRA `(.L_x_10) ;  /* 0x0000000400448947 */ /* 0x000fea0003800000 */
[----:B------:R-:W1:Y:S01]  /*0550*/  S2UR UR4, SR_CgaCtaId ;  /* 0x00000000000479c3 */ /* 0x000e620000008800 */
[----:B------:R-:W-:Y:S01]  /*0560*/  UMOV UR5, 0x400 ;  /* 0x0000040000057882 */ /* 0x000fe20000000000 */
[----:B------:R-:W-:Y:S01]  /*0570*/  UMOV UR8, 0x1 ;  /* 0x0000000100087882 */ /* 0x000fe20000000000 */
[----:B------:R-:W-:Y:S01]  /*0580*/  UMOV UR6, 0x2 ;  /* 0x0000000200067882 */ /* 0x000fe20000000000 */
[----:B------:R-:W-:-:S04]  /*0590*/  UIADD3 UR8, UPT, UPT, -UR8, 0x100000, URZ ;  /* 0x0010000008087890 */ /* 0x000fc8000fffe1ff */
[----:B------:R-:W-:Y:S02]  /*05a0*/  USHF.L.U32 UR9, UR8, 0xb, URZ ;  /* 0x0000000b08097899 */ /* 0x000fe400080006ff */
[----:B------:R-:W-:Y:S02]  /*05b0*/  USHF.L.U32 UR8, UR8, 0x1, URZ ;  /* 0x0000000108087899 */ /* 0x000fe400080006ff */
[----:B------:R-:W-:-:S04]  /*05c0*/  UIADD3 UR6, UPT, UPT, -UR6, 0x100000, URZ ;  /* 0x0010000006067890 */ /* 0x000fc8000fffe1ff */
[----:B------:R-:W-:Y:S02]  /*05d0*/  USHF.L.U32 UR7, UR6, 0xb, URZ ;  /* 0x0000000b06077899 */ /* 0x000fe400080006ff */
[----:B------:R-:W-:Y:S02]  /*05e0*/  USHF.L.U32 UR6, UR6, 0x1, URZ ;  /* 0x0000000106067899 */ /* 0x000fe400080006ff */
[----:B-1----:R-:W-:Y:S01]  /*05f0*/  ULEA UR4, UR4, UR5, 0x18 ;  /* 0x0000000504047291 */ /* 0x002fe2000f8ec0ff */
[----:B------:R-:W1:Y:S11]  /*0600*/  FENCE.VIEW.ASYNC.S ;  /* 0x00000000000073c6 */ /* 0x000e760000000000 */
[----:B-1----:R1:W3:Y:S01]  /*0610*/  SYNCS.EXCH.64 URZ, [UR4], UR8 ;  /* 0x0000000804ff75b2 */ /* 0x0022e20008000100 */
[----:B------:R1:W4:Y:S01]  /*0620*/  SYNCS.EXCH.64 URZ, [UR4+0x110], UR6 ;  /* 0x0001100604ff75b2 */ /* 0x0003220008000100 */
[----:B------:R1:W1:Y:S01]  /*0630*/  SYNCS.EXCH.64 URZ, [UR4+0x8], UR8 ;  /* 0x0000080804ff75b2 */ /* 0x0002620008000100 */
        /* <DEDUP_REMOVED lines=65> */
[----:B---34-:R-:W-:Y:S01]  /*0a50*/  NOP ;  /* 0x0000000000007918 */ /* 0x018fe20000000000 */
.L_x_10:
[----:B-1----:R-:W-:Y:S05]  /*0a60*/  BSYNC.RECONVERGENT B0 ;  /* 0x0000000000007941 */ /* 0x002fea0003800200 */
.L_x_9:
[----:B------:R-:W1:Y:S01]  /*0a70*/  SHFL.IDX PT, R2, R85, RZ, 0x1f ;  /* 0x00001fff55027589 */ /* 0x000e6200000e0000 */
[----:B------:R-:W-:Y:S01]  /*0a80*/  NOP ;  /* 0x0000000000007918 */ /* 0x000fe20000000000 */
[----:B-1----:R-:W-:-:S13]  /*0a90*/  ISETP.NE.AND P0, PT, R2, 0x1, PT ;  /* 0x000000010200780c */ /* 0x002fda0003f05270 */
[----:B------:R-:W-:Y:S05]  /*0aa0*/  @P0 BRA `(.L_x_11) ;  /* 0x0000000000480947 */ /* 0x000fea0003800000 */
        /* <DEDUP_REMOVED lines=9> */
[----:B------:R-:W-:Y:S01]  /*0b40*/  USHF.L.U32 UR6, UR6, 0x1, URZ ;  /* 0x0000000106067899 */ /* 0x000fe200080006ff */
[----:B------:R-:W-:Y:S01]  /*0b50*/  ELECT P0, URZ, PT ;  /* 0x0000000000ff782f */ /* 0x000fe20003800000 */
[----:B-1----:R-:W-:Y:S01]  /*0b60*/  ULEA UR4, UR4, UR5, 0x18 ;  /* 0x0000000504047291 */ /* 0x002fe2000f8ec0ff */
[----:B------:R-:W1:Y:S11]  /*0b70*/  FENCE.VIEW.ASYNC.S ;  /* 0x00000000000073c6 */ /* 0x000e760000000000 */
[----:B-1----:R1:W3:Y:S01]  /*0b80*/  SYNCS.EXCH.64 URZ, [UR4+0x220], UR8 ;  /* 0x0002200804ff75b2 */ /* 0x0022e20008000100 */
[----:B------:R1:W4:Y:S01]  /*0b90*/  SYNCS.EXCH.64 URZ, [UR4+0x230], UR6 ;  /* 0x0002300604ff75b2 */ /* 0x0003220008000100 */
[----:B------:R1:W1:Y:S01]  /*0ba0*/  SYNCS.EXCH.64 URZ, [UR4+0x228], UR8 ;  /* 0x0002280804ff75b2 */ /* 0x0002620008000100 */
[----:B------:R1:W1:Y:S01]  /*0bb0*/  SYNCS.EXCH.64 URZ, [UR4+0x238], UR6 ;  /* 0x0002380604ff75b2 */ /* 0x0002620008000100 */
[----:B------:R-:W-:Y:S01]  /*0bc0*/  NOP ;  /* 0x0000000000007918 */ /* 0x000fe20000000000 */
.L_x_11:
[----:B------:R-:W2:Y:S01]  /*0bd0*/  SHFL.IDX PT, R2, R85, RZ, 0x1f ;  /* 0x00001fff55027589 */ /* 0x000ea200000e0000 */
[----:B------:R-:W-:Y:S01]  /*0be0*/  NOP ;  /* 0x0000000000007918 */ /* 0x000fe20000000000 */
[----:B--2---:R-:W-:-:S13]  /*0bf0*/  ISETP.NE.AND P0, PT, R2, 0x3, PT ;  /* 0x000000030200780c */ /* 0x004fda0003f05270 */
[----:B------:R-:W-:Y:S05]  /*0c00*/  @P0 BRA `(.L_x_12) ;  /* 0x0000000000300947 */ /* 0x000fea0003800000 */
[----:B-1----:R-:W1:Y:S01]  /*0c10*/  S2UR UR4, SR_CgaCtaId ;  /* 0x00000000000479c3 */ /* 0x002e620000008800 */
[----:B------:R-:W-:Y:S01]  /*0c20*/  UMOV UR6, 0x400 ;  /* 0x0000040000067882 */ /* 0x000fe20000000000 */
[----:B------:R-:W-:Y:S01]  /*0c30*/  UMOV UR5, 0x20 ;  /* 0x0000002000057882 */ /* 0x000fe20000000000 */
[----:B------:R-:W-:Y:S01]  /*0c40*/  ELECT P0, URZ, PT ;  /* 0x0000000000ff782f */ /* 0x000fe20003800000 */
[----:B-1----:R-:W-:Y:S02]  /*0c50*/  ULEA UR6, UR4, UR6, 0x18 ;  /* 0x0000000604067291 */ /* 0x002fe4000f8ec0ff */
[----:B------:R-:W-:-:S04]  /*0c60*/  UIADD3 UR4, UPT, UPT, -UR5, 0x100000, URZ ;  /* 0x0010000005047890 */ /* 0x000fc8000fffe1ff */
[----:B------:R-:W-:Y:S02]  /*0c70*/  USHF.L.U32 UR5, UR4, 0xb, URZ ;  /* 0x0000000b04057899 */ /* 0x000fe400080006ff */
[----:B------:R-:W-:Y:S01]  /*0c80*/  USHF.L.U32 UR4, UR4, 0x1, URZ ;  /* 0x0000000104047899 */ /* 0x000fe200080006ff */
[----:B------:R-:W1:Y:S11]  /*0c90*/  FENCE.VIEW.ASYNC.S ;  /* 0x00000000000073c6 */ /* 0x000e760000000000 */
[----:B-1----:R2:W1:Y:S01]  /*0ca0*/  SYNCS.EXCH.64 URZ, [UR6+0x240], UR4 ;  /* 0x0002400406ff75b2 */ /* 0x0024620008000100 */
[----:B------:R2:W1:Y:S02]  /*0cb0*/  SYNCS.EXCH.64 URZ, [UR6+0x248], UR4 ;  /* 0x0002480406ff75b2 */ /* 0x0004640008000100 */
[----:B--2---:R-:W-:Y:S01]  /*0cc0*/  NOP ;  /* 0x0000000000007918 */ /* 0x004fe20000000000 */
.L_x_12:
[----:B------:R-:W2:Y:S01]  /*0cd0*/  SHFL.IDX PT, R2, R85, RZ, 0x1f ;  /* 0x00001fff55027589 */ /* 0x000ea200000e0000 */
[----:B------:R-:W-:Y:S01]  /*0ce0*/  NOP ;  /* 0x0000000000007918 */ /* 0x000fe20000000000 */
[----:B--2---:R-:W-:-:S13]  /*0cf0*/  ISETP.NE.AND P0, PT, R2, 0x4, PT ;  /* 0x000000040200780c */ /* 0x004fda0003f05270 */
[----:B------:R-:W-:Y:S05]  /*0d00*/  @P0 BRA `(.L_x_13) ;  /* 0x00000000004c0947 */ /* 0x000fea0003800000 */
[----:B-1----:R-:W1:Y:S01]  /*0d10*/  S2UR UR6, SR_CgaCtaId ;  /* 0x00000000000679c3 */ /* 0x002e620000008800 */
[----:B------:R-:W-:Y:S01]  /*0d20*/  UMOV UR4, 0x1e0 ;  /* 0x000001e000047882 */ /* 0x000fe20000000000 */
[----:B------:R-:W-:Y:S01]  /*0d30*/  UMOV UR5, 0x400 ;  /* 0x0000040000057882 */ /* 0x000fe20000000000 */
[----:B------:R-:W-:Y:S01]  /*0d40*/  USEL UR4, UR4, 0x1a0, UP3 ;  /* 0x000001a004047887 */ /* 0x000fe20009800000 */
[----:B------:R-:W-:Y:S01]  /*0d50*/  UMOV UR8, 0x1 ;  /* 0x0000000100087882 */ /* 0x000fe20000000000 */
[----:B------:R-:W-:Y:S01]  /*0d60*/  ELECT P0, URZ, PT ;  /* 0x0000000000ff782f */ /* 0x000fe20003800000 */
[----:B------:R-:W-:-:S04]  /*0d70*/  UIADD3 UR8, UPT, UPT, -UR8, 0x100000, URZ ;  /* 0x0010000008087890 */ /* 0x000fc8000fffe1ff */
[----:B------:R-:W-:Y:S02]  /*0d80*/  USHF.L.U32 UR9, UR8, 0xb, URZ ;  /* 0x0000000b08097899 */ /* 0x000fe400080006ff */
[----:B------:R-:W-:Y:S02]  /*0d90*/  USHF.L.U32 UR8, UR8, 0x1, URZ ;  /* 0x0000000108087899 */ /* 0x000fe400080006ff */
[----:B-1----:R-:W-:Y:S02]  /*0da0*/  ULEA UR6, UR6, UR5, 0x18 ;  /* 0x0000000506067291 */ /* 0x002fe4000f8ec0ff */
[----:B------:R-:W-:-:S04]  /*0db0*/  UIADD3 UR4, UPT, UPT, -UR4, 0x100000, URZ ;  /* 0x0010000004047890 */ /* 0x000fc8000fffe1ff */
[----:B------:R-:W-:Y:S02]  /*0dc0*/  USHF.L.U32 UR5, UR4, 0xb, URZ ;  /* 0x0000000b04057899 */ /* 0x000fe400080006ff */
[----:B------:R-:W-:Y:S01]  /*0dd0*/  USHF.L.U32 UR4, UR4, 0x1, URZ ;  /* 0x0000000104047899 */ /* 0x000fe200080006ff */
[----:B------:R-:W1:Y:S03]  /*0de0*/  FENCE.VIEW.ASYNC.S ;  /* 0x00000000000073c6 */ /* 0x000e660000000000 */
[----:B-1----:R2:W1:Y:S08]  /*0df0*/  SYNCS.EXCH.64 URZ, [UR6+0x250], UR8 ;  /* 0x0002500806ff75b2 */ /* 0x0024700008000100 */
[----:B------:R2:W1:Y:S01]  /*0e00*/  SYNCS.EXCH.64 URZ, [UR6+0x260], UR4 ;  /* 0x0002600406ff75b2 */ /* 0x0004620008000100 */
[----:B------:R2:W1:Y:S01]  /*0e10*/  SYNCS.EXCH.64 URZ, [UR6+0x258], UR8 ;  /* 0x0002580806ff75b2 */ /* 0x0004620008000100 */
[----:B------:R2:W1:Y:S02]  /*0e20*/  SYNCS.EXCH.64 URZ, [UR6+0x268], UR4 ;  /* 0x0002680406ff75b2 */ /* 0x0004640008000100 */
[----:B--2---:R-:W-:Y:S01]  /*0e30*/  NOP ;  /* 0x0000000000007918 */ /* 0x004fe20000000000 */
.L_x_13:
[----:B------:R-:W2:Y:S01]  /*0e40*/  SHFL.IDX PT, R2, R85, RZ, 0x1f ;  /* 0x00001fff55027589 */ /* 0x000ea200000e0000 */
[----:B------:R-:W-:Y:S01]  /*0e50*/  NOP ;  /* 0x0000000000007918 */ /* 0x000fe20000000000 */
[----:B--2---:R-:W-:-:S13]  /*0e60*/  ISETP.NE.AND P0, PT, R2, 0x5, PT ;  /* 0x000000050200780c */ /* 0x004fda0003f05270 */
[----:B------:R-:W-:Y:S05]  /*0e70*/  @P0 BRA `(.L_x_14) ;  /* 0x0000000000580947 */ /* 0x000fea0003800000 */
[----:B-1----:R-:W1:Y:S01]  /*0e80*/  S2UR UR4, SR_CgaCtaId ;  /* 0x00000000000479c3 */ /* 0x002e620000008800 */
        /* <DEDUP_REMOVED lines=12> */
[----:B-1----:R2:W1:Y:S01]  /*0f50*/  SYNCS.EXCH.64 URZ, [UR4+0x270], UR8 ;  /* 0x0002700804ff75b2 */ /* 0x0024620008000100 */
[----:B------:R2:W1:Y:S01]  /*0f60*/  SYNCS.EXCH.64 URZ, [UR4+0x290], UR6 ;  /* 0x0002900604ff75b2 */ /* 0x0004620008000100 */
[----:B------:R2:W1:Y:S01]  /*0f70*/  SYNCS.EXCH.64 URZ, [UR4+0x278], UR8 ;  /* 0x0002780804ff75b2 */ /* 0x0004620008000100 */
[----:B------:R2:W1:Y:S01]  /*0f80*/  SYNCS.EXCH.64 URZ, [UR4+0x298], UR6 ;  /* 0x0002980604ff75b2 */ /* 0x0004620008000100 */
[----:B------:R2:W1:Y:S01]  /*0f90*/  SYNCS.EXCH.64 URZ, [UR4+0x280], UR8 ;  /* 0x0002800804ff75b2 */ /* 0x0004620008000100 */
[----:B------:R2:W1:Y:S01]  /*0fa0*/  SYNCS.EXCH.64 URZ, [UR4+0x2a0], UR6 ;  /* 0x0002a00604ff75b2 */ /* 0x0004620008000100 */
[----:B------:R2:W1:Y:S01]  /*0fb0*/  SYNCS.EXCH.64 URZ, [UR4+0x288], UR8 ;  /* 0x0002880804ff75b2 */ /* 0x0004620008000100 */
[----:B------:R2:W1:Y:S02]  /*0fc0*/  SYNCS.EXCH.64 URZ, [UR4+0x2a8], UR6 ;  /* 0x0002a80604ff75b2 */ /* 0x0004640008000100 */
[----:B--2---:R-:W-:Y:S01]  /*0fd0*/  NOP ;  /* 0x0000000000007918 */ /* 0x004fe20000000000 */
.L_x_14:
[----:B------:R-:W2:Y:S01]  /*0fe0*/  SHFL.IDX PT, R2, R85, RZ, 0x1f ;  /* 0x00001fff55027589 */ /* 0x000ea200000e0000 */
[----:B------:R-:W-:Y:S01]  /*0ff0*/  NOP ;  /* 0x0000000000007918 */ /* 0x000fe20000000000 */
[----:B--2---:R-:W-:-:S13]  /*1000*/  ISETP.NE.AND P0, PT, R2, 0x3, PT ;  /* 0x000000030200780c */ /* 0x004fda0003f05270 */
[----:B------:R-:W-:Y:S05]  /*1010*/  @P0 BRA `(.L_x_15) ;  /* 0x0000000000380947 */ /* 0x000fea0003800000 */
[----:B------:R-:W2:Y:S01]  /*1020*/  S2UR UR5, SR_CgaCtaId ;  /* 0x00000000000579c3 */ /* 0x000ea20000008800 */
[----:B-1----:R-:W-:Y:S01]  /*1030*/  UMOV UR4, 0x400 ;  /* 0x0000040000047882 */ /* 0x002fe20000000000 */
[----:B------:R-:W-:Y:S01]  /*1040*/  UMOV UR6, 0x20 ;  /* 0x0000002000067882 */ /* 0x000fe20000000000 */
[----:B------:R-:W-:Y:S01]  /*1050*/  ELECT P0, URZ, PT ;  /* 0x0000000000ff782f */ /* 0x000fe20003800000 */
[----:B------:R-:W-:-:S04]  /*1060*/  UIADD3 UR6, UPT, UPT, -UR6, 0x100000, URZ ;  /* 0x0010000006067890 */ /* 0x000fc8000fffe1ff */
[----:B------:R-:W-:Y:S02]  /*1070*/  USHF.L.U32 UR7, UR6, 0xb, URZ ;  /* 0x0000000b06077899 */ /* 0x000fe400080006ff */
[----:B------:R-:W-:Y:S02]  /*1080*/  USHF.L.U32 UR6, UR6, 0x1, URZ ;  /* 0x0000000106067899 */ /* 0x000fe400080006ff */
[----:B--2---:R-:W-:Y:S01]  /*1090*/  ULEA UR4, UR5, UR4, 0x18 ;  /* 0x0000000405047291 */ /* 0x004fe2000f8ec0ff */
[----:B------:R-:W1:Y:S11]  /*10a0*/  FENCE.VIEW.ASYNC.S ;  /* 0x00000000000073c6 */ /* 0x000e760000000000 */
[----:B-1----:R2:W1:Y:S01]  /*10b0*/  SYNCS.EXCH.64 URZ, [UR4+0x2b0], UR6 ;  /* 0x0002b00604ff75b2 */ /* 0x0024620008000100 */
[----:B------:R2:W1:Y:S01]  /*10c0*/  SYNCS.EXCH.64 URZ, [UR4+0x2c0], UR6 ;  /* 0x0002c00604ff75b2 */ /* 0x0004620008000100 */
[----:B------:R2:W1:Y:S01]  /*10d0*/  SYNCS.EXCH.64 URZ, [UR4+0x2b8], UR6 ;  /* 0x0002b80604ff75b2 */ /* 0x0004620008000100 */
[----:B------:R2:W1:Y:S02]  /*10e0*/  SYNCS.EXCH.64 URZ, [UR4+0x2c8], UR6 ;  /* 0x0002c80604ff75b2 */ /* 0x0004640008000100 */
[----:B--2---:R-:W-:Y:S01]  /*10f0*/  NOP ;  /* 0x0000000000007918 */ /* 0x004fe20000000000 */
.L_x_15:
[----:B-1----:R-:W1:Y:S01]  /*1100*/  LDCU UR4, c[0x0][0x36c] ;  /* 0x00006d80ff0477ac */ /* 0x002e620008000800 */
[----:B------:R-:W-:Y:S01]  /*1110*/  ISETP.NE.OR P3, PT, R0, 0x2, !P3 ;  /* 0x000000020000780c */ /* 0x000fe20005f65670 */
[----:B------:R-:W-:Y:S01]  /*1120*/  NOP ;  /* 0x0000000000007918 */ /* 0x000fe20000000000 */
[----:B------:R-:W-:Y:S01]  /*1130*/  LOP3.LUT R0, R93, 0x1f, RZ, 0xc0, !PT ;  /* 0x0000001f5d007812 */ /* 0x000fe200078ec0ff */
[----:B------:R-:W-:Y:S02]  /*1140*/  UISETP.NE.AND UP4, UPT, UR18, 0x2, UPT ;  /* 0x000000021200788c */ /* 0x000fe4000bf85270 */
[----:B------:R-:W-:Y:S02]  /*1150*/  UISETP.NE.AND UP5, UPT, UR18, URZ, UPT ;  /* 0x000000ff1200728c */ /* 0x000fe4000bfa5270 */
[----:B-1----:R-:W-:-:S09]  /*1160*/  UISETP.EQ.U32.AND UP6, UPT, UR4, 0x1, UPT ;  /* 0x000000010400788c */ /* 0x002fd2000bfc2070 */
[----:B------:R-:W-:Y:S05]  /*1170*/  BRA.U !UP6, `(.L_x_16) ;  /* 0x000000010e087547 */ /* 0x000fea000b800000 */
[----:B---34-:R-:W-:Y:S01]  /*1180*/  UCGABAR_ARV ;  /* 0x00000000000079c7 */ /* 0x018fe20008000000 */
[----:B------:R-:W-:Y:S05]  /*1190*/  BRA `(.L_x_17) ;  /* 0x0000000000047947 */ /* 0x000fea0003800000 */
.L_x_16:
[----:B---34-:R-:W-:Y:S01]  /*11a0*/  NOP ;  /* 0x0000000000007918 */ /* 0x018fe20000000000 */
.L_x_17:
[----:B------:R-:W1:Y:S01]  /*11b0*/  S2UR UR20, SR_CTAID.X ;  /* 0x00000000001479c3 */ /* 0x000e620000002500 */
[----:B------:R-:W-:-:S05]  /*11c0*/  CS2R.32 R3, SR_CgaSize ;  /* 0x0000000000037805 */ /* 0x000fca0000008a00 */
[----:B------:R-:W-:-:S05]  /*11d0*/  IMAD R3, R3, -0xa0, RZ ;  /* 0xffffff6003037824 */ /* 0x000fca00078e02ff */
[----:B------:R-:W-:-:S14]  /*11e0*/  R2UR UR5, R3 ;  /* 0x00000000030572ca */ /* 0x000fdc00000e0000 */
[----:B------:R-:W2:Y:S01]  /*11f0*/  LDCU UR5, c[0x0][UR5+0x2b0] ;  /* 0x00005600050577ac */ /* 0x000ea20008000800 */
[----:B------:R-:W-:-:S05]  /*1200*/  CS2R.32 R3, SR_CgaSize ;  /* 0x0000000000037805 */ /* 0x000fca0000008a00 */
[----:B------:R-:W-:-:S05]  /*1210*/  IMAD R3, R3, -0xa0, RZ ;  /* 0xffffff6003037824 */ /* 0x000fca00078e02ff */
[----:B------:R-:W-:-:S14]  /*1220*/  R2UR UR4, R3 ;  /* 0x00000000030472ca */ /* 0x000fdc00000e0000 */
[----:B------:R-:W3:Y:S01]  /*1230*/  LDCU UR4, c[0x0][UR4+0x2b4] ;  /* 0x00005680040477ac */ /* 0x000ee20008000800 */
[----:B------:R-:W4:Y:S01]  /*1240*/  S2UR UR30, SR_CTAID.Y ;  /* 0x00000000001e79c3 */ /* 0x000f220000002600 */
[----:B------:R-:W-:-:S05]  /*1250*/  CS2R.32 R3, SR_CgaSize ;  /* 0x0000000000037805 */ /* 0x000fca0000008a00 */
[----:B------:R-:W-:-:S05]  /*1260*/  IMAD R3, R3, -0xa0, RZ ;  /* 0xffffff6003037824 */ /* 0x000fca00078e02ff */
[----:B------:R-:W-:-:S14]  /*1270*/  R2UR UR62, R3 ;  /* 0x00000000033e72ca */ /* 0x000fdc00000e0000 */
[----:B------:R-:W3:Y:S01]  /*1280*/  LDCU UR62, c[0x0][UR62+0x2a0] ;  /* 0x000054003e3e77ac */ /* 0x000ee20008000800 */
[----:B------:R-:W-:-:S05]  /*1290*/  CS2R.32 R3, SR_CgaSize ;  /* 0x0000000000037805 */ /* 0x000fca0000008a00 */
[----:B------:R-:W-:-:S05]  /*12a0*/  IMAD R3, R3, -0xa0, RZ ;  /* 0xffffff6003037824 */ /* 0x000fca00078e02ff */
[----:B------:R-:W-:-:S14]  /*12b0*/  R2UR UR59, R3 ;  /* 0x00000000033b72ca */ /* 0x000fdc00000e0000 */
[----:B------:R-:W3:Y:S01]  /*12c0*/  LDCU UR59, c[0x0][UR59+0x2a4] ;  /* 0x000054803b3b77ac */ /* 0x000ee20008000800 */
[----:B------:R-:W3:Y:S01]  /*12d0*/  S2UR UR7, SR_CgaCtaId ;  /* 0x00000000000779c3 */ /* 0x000ee20000008800 */
[----:B------:R-:W3:Y:S01]  /*12e0*/  LDCU UR19, c[0x0][0xb24] ;  /* 0x00016480ff1377ac */ /* 0x000ee20008000800 */
[----:B------:R-:W3:Y:S01]  /*12f0*/  LDCU UR42, c[0x0][0xb24] ;  /* 0x00016480ff2a77ac */ /* 0x000ee20008000800 */
[----:B-1----:R-:W-:Y:S01]  /*1300*/  I2FP.F32.U32 R3, UR20 ;  /* 0x0000001400037c45 */ /* 0x002fe20008201000 */
[----:B------:R-:W1:Y:S04]  /*1310*/  LDCU UR23, c[0x0][0xb30] ;  /* 0x00016600ff1777ac */ /* 0x000e680008000800 */
[----:B--2---:R-:W-:Y:S01]  /*1320*/  FMUL R3, R3, UR5 ;  /* 0x0000000503037c20 */ /* 0x004fe20008400000 */
[----:B----4-:R-:W-:-:S05]  /*1330*/  I2FP.F32.U32 R2, UR30 ;  /* 0x0000001e00027c45 */ /* 0x010fca0008201000 */
[----:B------:R-:W2:Y:S01]  /*1340*/  F2I.U32.TRUNC.NTZ R3, R3 ;  /* 0x0000000300037305 */ /* 0x000ea2000020f000 */
[----:B---3--:R-:W-:Y:S01]  /*1350*/  FMUL R2, R2, UR4 ;  /* 0x0000000402027c20 */ /* 0x008fe20008400000 */
[----:B------:R-:W-:-:S06]  /*1360*/  USHF.L.U32 UR28, UR7, 0xb, URZ ;  /* 0x0000000b071c7899 */ /* 0x000fcc00080006ff */
[----:B------:R-:W3:Y:S01]  /*1370*/  F2I.U32.TRUNC.NTZ R2, R2 ;  /* 0x0000000200027305 */ /* 0x000ee2000020f000 */
[----:B------:R-:W-:Y:S01]  /*1380*/  ULOP3.LUT UR28, UR28, 0x800, URZ, 0xc0, !UPT ;  /* 0x000008001c1c7892 */ /* 0x000fe2000f8ec0ff */
[----:B--2---:R-:W-:Y:S02]  /*1390*/  R2UR UR4, R3 ;  /* 0x00000000030472ca */ /* 0x004fe400000e0000 */
[----:B---3--:R-:W-:Y:S02]  /*13a0*/  R2UR UR6, R2 ;  /* 0x00000000020672ca */ /* 0x008fe400000e0000 */
[----:B------:R-:W-:-:S09]  /*13b0*/  PRMT R2, RZ, 0x7610, R2 ;  /* 0x00007610ff027816 */ /* 0x000fd20000000002 */
[----:B------:R-:W-:-:S04]  /*13c0*/  UIADD3 UR5, UPT, UPT, -UR4, URZ, URZ ;  /* 0x000000ff04057290 */ /* 0x000fc8000fffe1ff */
[----:B------:R-:W-:Y:S02]  /*13d0*/  UIMAD UR62, UR62, UR5, UR20 ;  /* 0x000000053e3e72a4 */ /* 0x000fe4000f8e0214 */
[----:B------:R-:W-:-:S04]  /*13e0*/  UIADD3 UR4, UPT, UPT, -UR6, URZ, URZ ;  /* 0x000000ff06047290 */ /* 0x000fc8000fffe1ff */
[----:B------:R-:W-:Y:S01]  /*13f0*/  UIMAD UR59, UR59, UR4, UR30 ;  /* 0x000000043b3b72a4 */ /* 0x000fe2000f8e021e */
[----:B-1----:R-:W-:Y:S11]  /*1400*/  BRA.U UP5, `(.L_x_18) ;  /* 0x0000000105247547 */ /* 0x002ff6000b800000 */
[----:B------:R-:W-:-:S04]  /*1410*/  UISETP.NE.AND UP0, UPT, UR59, URZ, UPT ;  /* 0x000000ff3b00728c */ /* 0x000fc8000bf05270 */
[----:B------:R-:W-:-:S04]  /*1420*/  UISETP.EQ.OR UP0, UPT, UR62, URZ, !UP0 ;  /* 0x000000ff3e00728c */ /* 0x000fc8000c702670 */
[----:B------:R-:W-:Y:S02]  /*1430*/  USEL UR5, URZ, 0x1, !UP0 ;  /* 0x00000001ff057887 */ /* 0x000fe4000c000000 */
[----:B------:R-:W-:-:S04]  /*1440*/  UISETP.NE.AND UP0, UPT, UR59, URZ, UPT ;  /* 0x000000ff3b00728c */ /* 0x000fc8000bf05270 */
[----:B------:R-:W-:Y:S02]  /*1450*/  USEL UR4, URZ, 0x2, UP0 ;  /* 0x00000002ff047887 */ /* 0x000fe40008000000 */
[----:B------:R-:W-:-:S04]  /*1460*/  UISETP.NE.AND UP0, UPT, UR62, 0x1, UPT ;  /* 0x000000013e00788c */ /* 0x000fc8000bf05270 */
[----:B------:R-:W-:-:S04]  /*1470*/  USEL UR4, UR4, 0x2, UP0 ;  /* 0x0000000204047887 */ /* 0x000fc80008000000 */
[----:B------:R-:W-:-:S06]  /*1480*/  UIADD3 UR4, UPT, UPT, UR5, UR4, URZ ;  /* 0x0000000405047290 */ /* 0x000fcc000fffe0ff */
[----:B------:R-:W-:-:S07]  /*1490*/  MOV R2, UR4 ;  /* 0x0000000400027c02 */ /* 0x000fce0008000f00 */
.L_x_18:
[----:B------:R-:W1:Y:S01]  /*14a0*/  S2UR UR36, SR_CTAID.Z ;  /* 0x00000000002479c3 */ /* 0x000e620000002700 */
[----:B------:R-:W-:-:S09]  /*14b0*/  UISETP.GE.AND UP0, UPT, UR19, 0x1, UPT ;  /* 0x000000011300788c */ /* 0x000fd2000bf06270 */
[----:B------:R-:W-:Y:S05]  /*14c0*/  BRA.U !UP0, `(.L_x_19) ;  /* 0x0000000108d47547 */ /* 0x000fea000b800000 */
[----:B------:R-:W2:Y:S01]  /*14d0*/  LDCU.128 UR12, c[0x0][0xb10] ;  /* 0x00016200ff0c77ac */ /* 0x000ea20008000c00 */
[----:B------:R-:W3:Y:S01]  /*14e0*/  LDCU UR21, c[0x0][0xb0c] ;  /* 0x00016180ff1577ac */ /* 0x000ee20008000800 */
[----:B------:R-:W4:Y:S01]  /*14f0*/  LDCU UR6, c[0x0][0x370] ;  /* 0x00006e00ff0677ac */ /* 0x000f220008000800 */
[----:B------:R-:W1:Y:S01]  /*1500*/  LDCU UR7, c[0x0][0x374] ;  /* 0x00006e80ff0777ac */ /* 0x000e620008000800 */
[----:B------:R-:W1:Y:S01]  /*1510*/  LDCU UR22, c[0x0][0xb20] ;  /* 0x00016400ff1677ac */ /* 0x000e620008000800 */
[----:B--2---:R-:W-:Y:S02]  /*1520*/  UIMAD.WIDE.U32 UR4, UR20, UR12, URZ ;  /* 0x0000000c140472a5 */ /* 0x004fe4000f8e00ff */
[----:B---3--:R-:W-:Y:S01]  /*1530*/  UISETP.NE.AND UP0, UPT, UR21, 0x1, UPT ;  /* 0x000000011500788c */ /* 0x008fe2000bf05270 */
[----:B------:R-:W2:Y:S01]  /*1540*/  LDCU.64 UR8, c[0x0][0xb28] ;  /* 0x00016500ff0877ac */ /* 0x000ea20008000a00 */
[----:B----4-:R-:W-:-:S03]  /*1550*/  UIMAD.WIDE.U32 UR10, UR6, UR12, URZ ;  /* 0x0000000c060a72a5 */ /* 0x010fc6000f8e00ff */
[----:B------:R-:W-:Y:S01]  /*1560*/  UMOV UR4, UR5 ;  /* 0x0000000500047c82 */ /* 0x000fe20008000000 */
[----:B------:R-:W-:Y:S02]  /*1570*/  UISETP.NE.AND UP2, UPT, UR19, 0x1, UPT ;  /* 0x000000011300788c */ /* 0x000fe4000bf45270 */
[----:B------:R-:W-:Y:S01]  /*1580*/  USHF.R.U32.HI UR4, URZ, UR13, UR4 ;  /* 0x0000000dff047299 */ /* 0x000fe20008011604 */
[----:B------:R-:W-:Y:S01]  /*1590*/  UMOV UR10, UR11 ;  /* 0x0000000b000a7c82 */ /* 0x000fe20008000000 */
[----:B------:R-:W-:Y:S02]  /*15a0*/  UIMAD.WIDE.U32 UR16, UR30, UR15, URZ ;  /* 0x0000000f1e1072a5 */ /* 0x000fe4000f8e00ff */
[----:B------:R-:W-:Y:S02]  /*15b0*/  USEL UR5, UR20, UR4, !UP0 ;  /* 0x0000000414057287 */ /* 0x000fe4000c000000 */
[----:B------:R-:W-:Y:S02]  /*15c0*/  @UP0 USHF.R.U32.HI UR6, URZ, UR13, UR10 ;  /* 0x0000000dff060299 */ /* 0x000fe4000801160a */
[----:B------:R-:W-:-:S02]  /*15d0*/  UISETP.NE.AND UP0, UPT, UR14, 0x1, UPT ;  /* 0x000000010e00788c */ /* 0x000fc4000bf05270 */
[----:B-1----:R-:W-:Y:S02]  /*15e0*/  UIMAD.WIDE.U32 UR10, UR7, UR15, URZ ;  /* 0x0000000f070a72a5 */ /* 0x002fe4000f8e00ff */
[----:B--2---:R-:W-:Y:S01]  /*15f0*/  UIMAD.WIDE.U32 UR12, UR6, UR8, URZ ;  /* 0x00000008060c72a5 */ /* 0x004fe2000f8e00ff */
[----:B------:R-:W-:Y:S02]  /*1600*/  UMOV UR4, UR17 ;  /* 0x0000001100047c82 */ /* 0x000fe40008000000 */
[----:B------:R-:W-:Y:S02]  /*1610*/  USHF.R.U32.HI UR4, URZ, UR22, UR4 ;  /* 0x00000016ff047299 */ /* 0x000fe40008011604 */
[----:B------:R-:W-:Y:S02]  /*1620*/  UMOV UR10, UR11 ;  /* 0x0000000b000a7c82 */ /* 0x000fe40008000000 */
[----:B------:R-:W-:Y:S01]  /*1630*/  UMOV UR12, UR13 ;  /* 0x0000000d000c7c82 */ /* 0x000fe20008000000 */
[----:B------:R-:W-:-:S02]  /*1640*/  @UP0 USHF.R.U32.HI UR7, URZ, UR22, UR10 ;  /* 0x00000016ff070299 */ /* 0x000fc4000801160a */
[----:B------:R-:W-:Y:S02]  /*1650*/  USEL UR4, UR30, UR4, !UP0 ;  /* 0x000000041e047287 */ /* 0x000fe4000c000000 */
[----:B------:R-:W-:Y:S02]  /*1660*/  UIMAD.WIDE.U32 UR10, UR7, UR8, URZ ;  /* 0x00000008070a72a5 */ /* 0x000fe4000f8e00ff */
[----:B------:R-:W-:Y:S02]  /*1670*/  @UP2 USHF.R.U32.HI UR6, URZ, UR9, UR12 ;  /* 0x00000009ff062299 */ /* 0x000fe4000801160c */
[----:B------:R-:W-:-:S03]  /*1680*/  UIMAD.WIDE.U32 UR12, UR4, UR8, URZ ;  /* 0x00000008040c72a5 */ /* 0x000fc6000f8e00ff */
[----:B------:R-:W-:Y:S02]  /*1690*/  UMOV UR10, UR11 ;  /* 0x0000000b000a7c82 */ /* 0x000fe40008000000 */
[----:B------:R-:W-:Y:S02]  /*16a0*/  @UP2 USHF.R.U32.HI UR7, URZ, UR9, UR10 ;  /* 0x00000009ff072299 */ /* 0x000fe4000801160a */
[----:B------:R-:W-:Y:S02]  /*16b0*/  UIMAD UR10, UR6, UR19, URZ ;  /* 0x00000013060a72a4 */ /* 0x000fe4000f8e02ff */
[----:B------:R-:W-:-:S04]  /*16c0*/  UIMAD UR7, UR7, UR19, URZ ;  /* 0x00000013070772a4 */ /* 0x000fc8000f8e02ff */
[----:B------:R-:W-:-:S03]  /*16d0*/  UISETP.GE.AND UP0, UPT, UR4, UR7, UPT ;  /* 0x000000070400728c */ /* 0x000fc6000bf06270 */
[----:B------:R-:W-:Y:S01]  /*16e0*/  UMOV UR7, UR13 ;  /* 0x0000000d00077c82 */ /* 0x000fe20008000000 */
[----:B------:R-:W-:Y:S02]  /*16f0*/  UISETP.GE.OR UP0, UPT, UR5, UR10, UP0 ;  /* 0x0000000a0500728c */ /* 0x000fe40008706670 */
[----:B------:R-:W-:Y:S02]  /*1700*/  UIMAD.WIDE.U32 UR10, UR5, UR8, URZ ;  /* 0x00000008050a72a5 */ /* 0x000fe4000f8e00ff */
[----:B------:R-:W-:Y:S02]  /*1710*/  USHF.R.U32.HI UR7, URZ, UR9, UR7 ;  /* 0x00000009ff077299 */ /* 0x000fe40008011607 */
[----:B------:R-:W-:Y:S02]  /*1720*/  UIADD3 UR10, UPT, UPT, -UR4, URZ, URZ ;  /* 0x000000ff040a7290 */ /* 0x000fe4000fffe1ff */
[----:B------:R-:W-:Y:S02]  /*1730*/  USEL UR7, UR4, UR7, !UP2 ;  /* 0x0000000704077287 */ /* 0x000fe4000d000000 */
[----:B------:R-:W-:Y:S01]  /*1740*/  UIMAD UR10, UR14, UR10, UR30 ;  /* 0x0000000a0e0a72a4 */ /* 0x000fe2000f8e021e */
[----:B------:R-:W-:Y:S01]  /*1750*/  @!UP0 UMOV UR8, UR11 ;  /* 0x0000000b00088c82 */ /* 0x000fe20008000000 */
[----:B------:R-:W-:-:S02]  /*1760*/  UIADD3 UR11, UPT, UPT, -UR5, URZ, URZ ;  /* 0x000000ff050b7290 */ /* 0x000fc4000fffe1ff */
[----:B------:R-:W-:Y:S02]  /*1770*/  @!UP0 USHF.R.U32.HI UR8, URZ, UR9, UR8 ;  /* 0x00000009ff088299 */ /* 0x000fe40008011608 */
[----:B------:R-:W-:Y:S02]  /*1780*/  UIADD3 UR9, UPT, UPT, -UR7, URZ, URZ ;  /* 0x000000ff07097290 */ /* 0x000fe4000fffe1ff */
[----:B------:R-:W-:Y:S02]  /*1790*/  @!UP0 USEL UR8, UR5, UR8, !UP2 ;  /* 0x0000000805088287 */ /* 0x000fe4000d000000 */
[----:B------:R-:W-:Y:S02]  /*17a0*/  UIMAD UR9, UR19, UR9, UR4 ;  /* 0x00000009130972a4 */ /* 0x000fe4000f8e0204 */
[----:B------:R-:W-:Y:S02]  /*17b0*/  @!UP0 UIADD3 UR7, UPT, UPT, UR7, -UR8, URZ ;  /* 0x8000000807078290 */ /* 0x000fe4000fffe0ff */
[----:B------:R-:W-:-:S02]  /*17c0*/  @!UP0 UIMAD UR6, UR9, UR6, UR8 ;  /* 0x00000006090682a4 */ /* 0x000fc4000f8e0208 */
[----:B------:R-:W-:Y:S02]  /*17d0*/  @!UP0 UIMAD UR4, UR7, UR19, UR5 ;  /* 0x00000013070482a4 */ /* 0x000fe4000f8e0205 */
[----:B------:R-:W-:Y:S02]  /*17e0*/  UIMAD UR20, UR21, UR11, UR20 ;  /* 0x0000000b151472a4 */ /* 0x000fe4000f8e0214 */
[----:B------:R-:W-:Y:S01]  /*17f0*/  UIMAD UR30, UR4, UR14, UR10 ;  /* 0x0000000e041e72a4 */ /* 0x000fe2000f8e020a */
[----:B------:R-:W-:Y:S02]  /*1800*/  @!UP0 UMOV UR5, UR6 ;  /* 0x0000000600058c82 */ /* 0x000fe40008000000 */
[----:B------:R-:W-:-:S12]  /*1810*/  UIMAD UR20, UR5, UR21, UR20 ;  /* 0x00000015051472a4 */ /* 0x000fd8000f8e0214 */
.L_x_19:
[----:B------:R-:W-:-:S09]  /*1820*/  UISETP.NE.AND UP0, UPT, UR23, 0x1, UPT ;  /* 0x000000011700788c */ /* 0x000fd2000bf05270 */
[----:B------:R-:W-:Y:S05]  /*1830*/  BRA.U UP0, `(.L_x_20) ;  /* 0x0000000100407547 */ /* 0x000fea000b800000 */
[----:B------:R-:W2:Y:S01]  /*1840*/  LDCU.128 UR8, c[0x0][0xb10] ;  /* 0x00016200ff0877ac */ /* 0x000ea20008000c00 */
[----:B------:R-:W3:Y:S01]  /*1850*/  LDCU UR12, c[0x0][0xb0c] ;  /* 0x00016180ff0c77ac */ /* 0x000ee20008000800 */
[----:B------:R-:W4:Y:S01]  /*1860*/  LDCU UR13, c[0x0][0xb20] ;  /* 0x00016400ff0d77ac */ /* 0x000f220008000800 */
[----:B--2---:R-:W-:Y:S02]  /*1870*/  UIMAD.WIDE.U32 UR4, UR20, UR8, URZ ;  /* 0x00000008140472a5 */ /* 0x004fe4000f8e00ff */
[----:B------:R-:W-:Y:S02]  /*1880*/  UIMAD.WIDE.U32 UR6, UR30, UR11, URZ ;  /* 0x0000000b1e0672a5 */ /* 0x000fe4000f8e00ff */
[----:B---3--:R-:W-:Y:S02]  /*1890*/  UISETP.NE.AND UP0, UPT, UR12, 0x1, UPT ;  /* 0x000000010c00788c */ /* 0x008fe4000bf05270 */
[----:B------:R-:W-:-:S03]  /*18a0*/  USHF.R.U32.HI UR5, URZ, UR9, UR5 ;  /* 0x00000009ff057299 */ /* 0x000fc60008011605 */
[----:B------:R-:W-:Y:S01]  /*18b0*/  UMOV UR4, UR7 ;  /* 0x0000000700047c82 */ /* 0x000fe20008000000 */
[----:B------:R-:W-:Y:S02]  /*18c0*/  USEL UR5, UR20, UR5, !UP0 ;  /* 0x0000000514057287 */ /* 0x000fe4000c000000 */
[----:B------:R-:W-:Y:S02]  /*18d0*/  UISETP.NE.AND UP0, UPT, UR10, 0x1, UPT ;  /* 0x000000010a00788c */ /* 0x000fe4000bf05270 */
[----:B----4-:R-:W-:-:S04]  /*18e0*/  USHF.R.U32.HI UR4, URZ, UR13, UR4 ;  /* 0x0000000dff047299 */ /* 0x010fc80008011604 */
[----:B------:R-:W-:-:S04]  /*18f0*/  USEL UR4, UR30, UR4, !UP0 ;  /* 0x000000041e047287 */ /* 0x000fc8000c000000 */
[----:B------:R-:W-:Y:S02]  /*1900*/  UIADD3 UR6, UPT, UPT, UR5, -UR4, URZ ;  /* 0x8000000405067290 */ /* 0x000fe4000fffe0ff */
[----:B------:R-:W-:Y:S02]  /*1910*/  UIADD3 UR4, UPT, UPT, -UR5, UR4, URZ ;  /* 0x0000000405047290 */ /* 0x000fe4000fffe1ff */
[----:B------:R-:W-:Y:S02]  /*1920*/  UIMAD UR30, UR6, UR10, UR30 ;  /* 0x0000000a061e72a4 */ /* 0x000fe4000f8e021e */
[----:B------:R-:W-:-:S12]  /*1930*/  UIMAD UR20, UR4, UR12, UR20 ;  /* 0x0000000c041472a4 */ /* 0x000fd8000f8e0214 */
.L_x_20:
[----:B------:R-:W-:Y:S01]  /*1940*/  UISETP.NE.AND UP0, UPT, UR18, 0x2, UPT ;  /* 0x000000021200788c */ /* 0x000fe2000bf05270 */
[----:B------:R-:W-:Y:S09]  /*1950*/  BRA.U !UP6, `(.L_x_21) ;  /* 0x000000010e0c7547 */ /* 0x000ff2000b800000 */
[----:B------:R-:W-:Y:S01]  /*1960*/  UCGABAR_WAIT ;  /* 0x0000000000007dc7 */ /* 0x000fe20008000000 */
[----:B------:R-:W-:Y:S01]  /*1970*/  CCTL.IVALL ;  /* 0x00000000ff00798f */ /* 0x000fe20002000000 */
[----:B------:R-:W-:Y:S05]  /*1980*/  BRA `(.L_x_22) ;  /* 0x0000000000047947 */ /* 0x000fea0003800000 */
.L_x_21:
[----:B------:R-:W-:Y:S06]  /*1990*/  BAR.SYNC.DEFER_BLOCKING 0x0 ;  /* 0x0000000000007b1d */ /* 0x000fec0000010000 */
.L_x_22:
[----:B------:R-:W-:Y:S05]  /*19a0*/  BRA.U UP0, `(.L_x_23) ;  /* 0x0000002100f07547 */ /* 0x000fea000b800000 */
[----:B------:R-:W2:Y:S01]  /*19b0*/  LDCU UR6, c[0x0][0x38c] ;  /* 0x00007180ff0677ac */ /* 0x000ea20008000800 */
[----:B------:R-:W3:Y:S01]  /*19c0*/  S2UR UR8, SR_CgaCtaId ;  /* 0x00000000000879c3 */ /* 0x000ee20000008800 */
[----:B------:R-:W-:Y:S01]  /*19d0*/  PLOP3.LUT P1, PT, PT, PT, UP3, 0x80, 0x8 ;  /* 0x000000000008781c */ /* 0x000fe20003f2f038 */
[----:B------:R-:W-:Y:S01]  /*19e0*/  IMAD.MOV.U32 R12, RZ, RZ, 0x1 ;  /* 0x00000001ff0c7424 */ /* 0x000fe200078e00ff */
[----:B------:R-:W-:Y:S01]  /*19f0*/  UMOV UR7, 0x400 ;  /* 0x0000040000077882 */ /* 0x000fe20000000000 */
[----:B------:R-:W-:Y:S01]  /*1a00*/  UISETP.NE.AND UP1, UPT, UR18, URZ, UPT ;  /* 0x000000ff1200728c */ /* 0x000fe2000bf25270 */
[----:B------:R-:W-:Y:S01]  /*1a10*/  ISETP.EQ.OR P2, PT, R0, RZ, P3 ;  /* 0x000000ff0000720c */ /* 0x000fe20001f42670 */
[----:B------:R-:W-:Y:S01]  /*1a20*/  USEL UR24, URZ, 0x1, UP4 ;  /* 0x00000001ff187887 */ /* 0x000fe2000a000000 */
[----:B------:R-:W-:Y:S02]  /*1a30*/  PLOP3.LUT P1, PT, P1, PT, PT, 0x8, 0x80 ;  /* 0x000000000080781c */ /* 0x000fe40000f2e170 */
[----:B------:R-:W-:Y:S01]  /*1a40*/  CS2R R10, SRZ ;  /* 0x00000000000a7805 */ /* 0x000fe2000001ff00 */
[----:B------:R-:W-:Y:S01]  /*1a50*/  IMAD.MOV.U32 R9, RZ, RZ, RZ ;  /* 0x000000ffff097224 */ /* 0x000fe200078e00ff */
[----:B------:R-:W4:Y:S01]  /*1a60*/  LDCU UR40, c[0x0][0x370] ;  /* 0x00006e00ff2877ac */ /* 0x000f220008000800 */
[----:B------:R-:W-:Y:S01]  /*1a70*/  IMAD.MOV.U32 R8, RZ, RZ, 0x1 ;  /* 0x00000001ff087424 */ /* 0x000fe200078e00ff */
[----:B------:R-:W1:Y:S01]  /*1a80*/  LDCU.64 UR26, c[0x0][0x348] ;  /* 0x00006900ff1a77ac */ /* 0x000e620008000a00 */
[----:B--2---:R-:W-:-:S02]  /*1a90*/  UIADD3 UR5, UPT, UPT, UR6, 0x1f, URZ ;  /* 0x0000001f06057890 */ /* 0x004fc4000fffe0ff */
[----:B------:R-:W-:Y:S02]  /*1aa0*/  USHF.R.U32.HI UR45, URZ, 0x5, UR28 ;  /* 0x00000005ff2d7899 */ /* 0x000fe4000801161c */
[----:B------:R-:W-:Y:S02]  /*1ab0*/  USHF.R.S32.HI UR4, URZ, 0x1f, UR5 ;  /* 0x0000001fff047899 */ /* 0x000fe40008011405 */
[----:B---3--:R-:W-:Y:S02]  /*1ac0*/  ULEA UR7, UR8, UR7, 0x18 ;  /* 0x0000000708077291 */ /* 0x008fe4000f8ec0ff */
[----:B------:R-:W-:Y:S02]  /*1ad0*/  ULEA.HI UR4, UR4, UR5, URZ, 0x5 ;  /* 0x0000000504047291 */ /* 0x000fe4000f8f28ff */
[----:B------:R-:W-:Y:S02]  /*1ae0*/  UIADD3 UR46, UPT, UPT, UR6, 0x3e, URZ ;  /* 0x0000003e062e7890 */ /* 0x000fe4000fffe0ff */
[----:B------:R-:W-:-:S02]  /*1af0*/  USHF.R.S32.HI UR43, URZ, 0x5, UR4 ;  /* 0x00000005ff2b7899 */ /* 0x000fc40008011404 */
[----:B------:R-:W-:Y:S02]  /*1b00*/  UIADD3 UR4, UPT, UPT, UR6, -0x1, URZ ;  /* 0xffffffff06047890 */ /* 0x000fe4000fffe0ff */
[----:B------:R-:W-:Y:S02]  /*1b10*/  UISETP.LT.U32.AND UP0, UPT, UR43, 0x22, UPT ;  /* 0x000000222b00788c */ /* 0x000fe4000bf01070 */
[----:B------:R-:W-:Y:S02]  /*1b20*/  UISETP.GE.U32.AND UP2, UPT, UR4, -0x3f, UPT ;  /* 0xffffffc10400788c */ /* 0x000fe4000bf46070 */
[----:B------:R-:W-:Y:S01]  /*1b30*/  USEL UR41, UR43, 0x22, UP0 ;  /* 0x000000222b297887 */ /* 0x000fe20008000000 */
[----:B------:R-:W2:Y:S03]  /*1b40*/  LDCU UR39, c[0x0][0x374] ;  /* 0x00006e80ff2777ac */ /* 0x000ea60008000800 */
[----:B------:R-:W-:-:S02]  /*1b50*/  UIADD3 UR21, UPT, UPT, UR41, -0x1, URZ ;  /* 0xffffffff29157890 */ /* 0x000fc4000fffe0ff */
[----:B------:R-:W-:-:S03]  /*1b60*/  USEL UR24, UR24, 0x2, UP1 ;  /* 0x0000000218187887 */ /* 0x000fc60008800000 */
[----:B------:R-:W-:Y:S02]  /*1b70*/  @UP2 UIADD3 UR21, UPT, UPT, UR41, URZ, URZ ;  /* 0x000000ff29152290 */ /* 0x000fe4000fffe0ff */
[----:B------:R-:W-:Y:S02]  /*1b80*/  UIADD3 UR29, UPT, UPT, UR7, 0x15600, UR28 ;  /* 0x00015600071d7890 */ /* 0x000fe4000fffe01c */
[----:B------:R-:W-:Y:S02]  /*1b90*/  UIADD3 UR44, UPT, UPT, UR43, -UR41, URZ ;  /* 0x800000292b2c7290 */ /* 0x000fe4000fffe0ff */
[----:B------:R-:W-:Y:S01]  /*1ba0*/  UIADD3 UR21, UPT, UPT, UR21, 0x1, URZ ;  /* 0x0000000115157890 */ /* 0x000fe2000fffe0ff */
[----:B-1--4-:R-:W-:-:S11]  /*1bb0*/  UMOV UR5, URZ ;  /* 0x000000ff00057c82 */ /* 0x012fd60008000000 */
.L_x_43:
[----:B-1----:R-:W1:Y:S02]  /*1bc0*/  S2UR UR4, SR_CgaCtaId ;  /* 0x00000000000479c3 */ /* 0x002e640000008800 */
[----:B-1----:R-:W-:-:S09]  /*1bd0*/  UISETP.NE.AND UP0, UPT, UR4, URZ, UPT ;  /* 0x000000ff0400728c */ /* 0x002fd2000bf05270 */
[----:B------:R-:W-:Y:S05]  /*1be0*/  BRA.U UP0, `(.L_x_24) ;  /* 0x0000000100287547 */ /* 0x000fea000b800000 */
[----:B------:R-:W-:Y:S02]  /*1bf0*/  LEA R0, R9, UR7, 0x3 ;  /* 0x0000000709007c11 */ /* 0x000fe4000f8e18ff */
[----:B------:R-:W-:-:S04]  /*1c00*/  SHF.L.U32 R3, R8, 0x1f, RZ ;  /* 0x0000001f08037819 */ /* 0x000fc800000006ff */
[----:B------:R-:W1:Y:S02]  /*1c10*/  SYNCS.PHASECHK.TRANS64.TRYWAIT P0, [R0+URZ+0x2c0], R3 ;  /* 0x0002c003000075a7 */ /* 0x000e6400080011ff */
[----:B-1----:R-:W-:Y:S05]  /*1c20*/  @!P0 BRA `(.L_x_25) ;  /* 0x0000007000008947 */ /* 0x002fea0003800000 */
.L_x_143:
[----:B------:R3:W-:Y:S01]  /*1c30*/  SYNCS.ARRIVE.TRANS64.A1T0 RZ, [R0+URZ+0x2b0], RZ ;  /* 0x0002b0ff00ff79a7 */ /* 0x0007e200081000ff */
[----:B------:R-:W-:-:S05]  /*1c40*/  VIADD R9, R9, 0x1 ;  /* 0x0000000109097836 */ /* 0x000fca0000000000 */
[----:B------:R-:W-:-:S04]  /*1c50*/  ISETP.NE.AND P0, PT, R9, 0x2, PT ;  /* 0x000000020900780c */ /* 0x000fc80003f05270 */
[----:B-1----:R-:W-:Y:S02]  /*1c60*/  SEL R3, RZ, 0x1, P0 ;  /* 0x00000001ff037807 */ /* 0x002fe40000000000 */
[----:B------:R-:W-:Y:S02]  /*1c70*/  SEL R9, R9, RZ, P0 ;  /* 0x000000ff09097207 */ /* 0x000fe40000000000 */
[----:B------:R-:W-:-:S07]  /*1c80*/  LOP3.LUT R8, R8, R3, RZ, 0x3c, !PT ;  /* 0x0000000308087212 */ /* 0x000fce00078e3cff */
.L_x_24:
[----:B------:R-:W-:Y:S01]  /*1c90*/  ULEA UR4, UR5, UR7, 0x3 ;  /* 0x0000000705047291 */ /* 0x000fe2000f8e18ff */
[----:B---3--:R-:W-:Y:S01]  /*1ca0*/  SHF.L.U32 R0, R12, 0x1f, RZ ;  /* 0x0000001f0c007819 */ /* 0x008fe200000006ff */
[----:B------:R-:W-:Y:S02]  /*1cb0*/  UISETP.GE.U32.AND UP0, UPT, UR46, 0x3f, UPT ;  /* 0x0000003f2e00788c */ /* 0x000fe4000bf06070 */
[----:B------:R-:W-:Y:S02]  /*1cc0*/  USHF.L.U32 UR35, UR20, 0x6, URZ ;  /* 0x0000000614237899 */ /* 0x000fe400080006ff */
[----:B------:R-:W-:Y:S01]  /*1cd0*/  ULEA UR19, UR30, UR45, 0x7 ;  /* 0x0000002d1e137291 */ /* 0x000fe2000f8e38ff */
[----:B------:R-:W-:Y:S02]  /*1ce0*/  UMOV UR13, URZ ;  /* 0x000000ff000d7c82 */ /* 0x000fe40008000000 */
[----:B------:R1:W3:Y:S02]  /*1cf0*/  SYNCS.PHASECHK.TRANS64.TRYWAIT P0, [UR4+0x110], R0 ;  /* 0x00011000ff0075a7 */ /* 0x0002e40008001104 */
[----:B------:R-:W-:Y:S07]  /*1d00*/  BRA.U !UP0, `(.L_x_26) ;  /* 0x0000000108bc7547 */ /* 0x000fee000b800000 */
[----:B------:R-:W-:Y:S01]  /*1d10*/  UMOV UR6, URZ ;  /* 0x000000ff00067c82 */ /* 0x000fe20008000000 */
[----:B------:R-:W-:-:S05]  /*1d20*/  UMOV UR4, UR5 ;  /* 0x0000000500047c82 */ /* 0x000fca0008000000 */
.L_x_32:
[----:B------:R-:W-:Y:S01]  /*1d30*/  ULEA UR33, UR4, UR7, 0x3 ;  /* 0x0000000704217291 */ /* 0x000fe2000f8e18ff */
[----:B---3--:R-:W-:Y:S01]  /*1d40*/  @!P3 MOV R2, 0x1800 ;  /* 0x000018000002b802 */ /* 0x008fe20000000f00 */
[----:B-1-34-:R-:W-:Y:S10]  /*1d50*/  @P0 BRA `(.L_x_27) ;  /* 0x00000000000c0947 */ /* 0x01aff40003800000 */
[----:B------:R-:W-:-:S04]  /*1d60*/  SHF.L.U32 R3, R12, 0x1f, RZ ;  /* 0x0000001f0c037819 */ /* 0x000fc800000006ff */
[----:B------:R-:W3:Y:S02]  /*1d70*/  SYNCS.PHASECHK.TRANS64.TRYWAIT P0, [UR33+0x110], R3 ;  /* 0x00011003ff0075a7 */ /* 0x000ee40008001121 */
[----:B---3--:R-:W-:Y:S05]  /*1d80*/  @!P0 BRA `(.L_x_28) ;  /* 0x0000006c00bc8947 */ /* 0x008fea0003800000 */
.L_x_27:
[----:B------:R3:W-:Y:S01]  /*1d90*/  @!P3 SYNCS.ARRIVE.TRANS64 RZ, [UR33], R2 ;  /* 0x00000002ffffb9a7 */ /* 0x0007e20008000021 */
[----:B------:R-:W-:-:S04]  /*1da0*/  ULOP3.LUT UR5, UR24, 0x2, URZ, 0xfc, !UPT ;  /* 0x0000000218057892 */ /* 0x000fc8000f8efcff */
[----:B------:R-:W-:-:S09]  /*1db0*/  UISETP.NE.AND UP0, UPT, UR5, 0x2, UPT ;  /* 0x000000020500788c */ /* 0x000fd2000bf05270 */
[----:B------:R-:W-:Y:S05]  /*1dc0*/  BRA.U UP0, `(.L_x_29) ;  /* 0x0000000100047547 */ /* 0x000fea000b800000 */
[----:B--2---:R-:W-:Y:S05]  /*1dd0*/  BPT.TRAP 0x1 ;  /* 0x000000040000795c */ /* 0x004fea0000300000 */
.L_x_29:
[----:B------:R-:W-:Y:S04]  /*1de0*/  BSSY.RECONVERGENT B0, `(.L_x_30) ;  /* 0x0000003000007945 */ /* 0x000fe80003800200 */
[----:B------:R-:W-:Y:S05]  /*1df0*/  @P2 BRA `(.L_x_31) ;  /* 0x0000000000042947 */ /* 0x000fea0003800000 */
[----:B--2---:R-:W-:Y:S05]  /*1e00*/  BPT.TRAP 0x1 ;  /* 0x000000040000795c */ /* 0x004fea0000300000 */
.L_x_31:
[----:B--2---:R-:W-:Y:S05]  /*1e10*/  BSYNC.RECONVERGENT B0 ;  /* 0x0000000000007941 */ /* 0x004fea0003800200 */
.L_x_30:
[----:B------:R-:W-:Y:S02]  /*1e20*/  UIADD3 UR5, UPT, UPT, UR4, 0x1, URZ ;  /* 0x0000000104057890 */ /* 0x000fe4000fffe0ff */
[----:B------:R-:W-:Y:S02]  /*1e30*/  USHF.L.U32 UR34, UR6, 0x5, URZ ;  /* 0x0000000506227899 */ /* 0x000fe400080006ff */
[----:B------:R-:W-:Y:S02]  /*1e40*/  UISETP.NE.AND UP0, UPT, UR5, 0x22, UPT ;  /* 0x000000220500788c */ /* 0x000fe4000bf05270 */
[----:B------:R-:W-:Y:S02]  /*1e50*/  UIADD3 UR6, UPT, UPT, UR6, 0x1, URZ ;  /* 0x0000000106067890 */ /* 0x000fe4000fffe0ff */
[----:B------:R-:W-:Y:S02]  /*1e60*/  USEL UR9, URZ, 0x1, UP0 ;  /* 0x00000001ff097887 */ /* 0x000fe40008000000 */
[----:B------:R-:W-:-:S02]  /*1e70*/  USEL UR5, UR5, URZ, UP0 ;  /* 0x000000ff05057287 */ /* 0x000fc40008000000 */
[----:B------:R-:W-:Y:S02]  /*1e80*/  ULEA UR32, UR4, UR7, 0xb ;  /* 0x0000000704207291 */ /* 0x000fe4000f8e58ff */
[----:B------:R-:W-:Y:S01]  /*1e90*/  ULEA UR8, UR5, UR7, 0x3 ;  /* 0x0000000705087291 */ /* 0x000fe2000f8e18ff */
[----:B------:R-:W-:Y:S01]  /*1ea0*/  LOP3.LUT R12, R12, UR9, RZ, 0x3c, !PT ;  /* 0x000000090c0c7c12 */ /* 0x000fe2000f8e3cff */
[----:B------:R-:W-:Y:S02]  /*1eb0*/  UIADD3 UR10, UP1, UPT, UR26, 0x80, URZ ;  /* 0x000000801a0a7890 */ /* 0x000fe4000ff3e0ff */
[----:B------:R-:W-:Y:S01]  /*1ec0*/  ULEA UR16, UR4, UR28, 0xc ;  /* 0x0000001c04107291 */ /* 0x000fe2000f8e60ff */
[----:B-1----:R-:W-:Y:S01]  /*1ed0*/  SHF.L.U32 R0, R12, 0x1f, RZ ;  /* 0x0000001f0c007819 */ /* 0x002fe200000006ff */
[----:B------:R-:W-:Y:S02]  /*1ee0*/  UIADD3.X UR11, UPT, UPT, URZ, UR27, URZ, UP1, !UPT ;  /* 0x0000001bff0b7290 */ /* 0x000fe40008ffe4ff */
[----:B------:R-:W-:Y:S01]  /*1ef0*/  UIADD3 UR32, UPT, UPT, UR32, 0x4600, URZ ;  /* 0x0000460020207890 */ /* 0x000fe2000fffe0ff */
[----:B------:R4:W1:Y:S01]  /*1f00*/  SYNCS.PHASECHK.TRANS64.TRYWAIT P0, [UR8+0x110], R0 ;  /* 0x00011000ff0075a7 */ /* 0x0008620008001108 */
[----:B------:R-:W-:-:S02]  /*1f10*/  UIADD3 UR8, UP0, UPT, UR26, 0x180, URZ ;  /* 0x000001801a087890 */ /* 0x000fc4000ff1e0ff */
[----:B------:R-:W-:Y:S02]  /*1f20*/  UIADD3 UR16, UPT, UPT, UR7, 0x15600, UR16 ;  /* 0x0001560007107890 */ /* 0x000fe4000fffe010 */
[----:B------:R-:W-:Y:S02]  /*1f30*/  UIADD3.X UR9, UPT, UPT, URZ, UR27, URZ, UP0, !UPT ;  /* 0x0000001bff097290 */ /* 0x000fe400087fe4ff */
[----:B------:R-:W-:Y:S01]  /*1f40*/  UISETP.NE.AND UP0, UPT, UR6, UR21, UPT ;  /* 0x000000150600728c */ /* 0x000fe2000bf05270 */
[----:B------:R-:W-:Y:S01]  /*1f50*/  UMOV UR12, 0x0 ;  /* 0x00000000000c7882 */ /* 0x000fe20000000000 */
[----:B------:R-:W-:Y:S01]  /*1f60*/  UMOV UR13, 0x10000000 ;  /* 0x10000000000d7882 */ /* 0x000fe20000000000 */
[----:B------:R-:W-:Y:S01]  /*1f70*/  UMOV UR4, 0x30000 ;  /* 0x0003000000047882 */ /* 0x000fe20000000000 */
[----:B------:R-:W-:Y:S01]  /*1f80*/  UMOV UR20, UR36 ;  /* 0x0000002400147c82 */ /* 0x000fe20008000000 */
[----:B------:R-:W-:Y:S01]  /*1f90*/  UMOV UR17, UR33 ;  /* 0x0000002100117c82 */ /* 0x000fe20008000000 */
[----:B------:R-:W-:Y:S01]  /*1fa0*/  UMOV UR18, UR34 ;  /* 0x0000002200127c82 */ /* 0x000fe20008000000 */
[----:B------:R-:W-:Y:S01]  /*1fb0*/  UTMALDG.3D [UR32], [UR10], desc[UR12] ;  /* 0x00000c200a0075b4 */ /* 0x000fe20008011000 */
[----:B------:R2:W-:Y:S02]  /*1fc0*/  UTMALDG.3D.MULTICAST [UR16], [UR8], UR4, desc[UR12] ;  /* 0x00000c10080073b4 */ /* 0x0005e40008011804 */
[----:B--2---:R-:W-:Y:S01]  /*1fd0*/  UMOV UR13, UR21 ;  /* 0x00000015000d7c82 */ /* 0x004fe20008000000 */
[----:B------:R-:W-:Y:S01]  /*1fe0*/  UMOV UR4, UR5 ;  /* 0x0000000500047c82 */ /* 0x000fe20008000000 */
[----:B------:R-:W-:Y:S05]  /*1ff0*/  BRA.U UP0, `(.L_x_32) ;  /* 0xfffffffd004c7547 */ /* 0x000fea000b83ffff */
.L_x_26:
[----:B------:R-:W-:Y:S01]  /*2000*/  ULEA UR4, UR5, UR7, 0x3 ;  /* 0x0000000705047291 */ /* 0x000fe2000f8e18ff */
[----:B-1--4-:R-:W-:Y:S01]  /*2010*/  SHF.L.U32 R0, R12, 0x1f, RZ ;  /* 0x0000001f0c007819 */ /* 0x012fe200000006ff */
[----:B------:R-:W-:Y:S01]  /*2020*/  @!P1 SYNCS.ARRIVE.TRANS64.A1T0 RZ, [UR7+0x248], RZ ;  /* 0x000248ffffff99a7 */ /* 0x000fe20008100007 */
[----:B------:R-:W-:-:S06]  /*2030*/  UISETP.GT.AND UP0, UPT, UR43, UR41, UPT ;  /* 0x000000292b00728c */ /* 0x000fcc000bf04270 */
[----:B---3--:R1:W3:Y:S03]  /*2040*/  SYNCS.PHASECHK.TRANS64.TRYWAIT P0, [UR4+0x110], R0 ;  /* 0x00011000ff0075a7 */ /* 0x0082e60008001104 */
[----:B------:R-:W-:Y:S05]  /*2050*/  BRA.U !UP0, `(.L_x_33) ;  /* 0x0000000108bc7547 */ /* 0x000fea000b800000 */
[----:B------:R-:W-:Y:S01]  /*2060*/  UIADD3 UR25, UPT, UPT, UR44, UR13, URZ ;  /* 0x0000000d2c197290 */ /* 0x000fe2000fffe0ff */
[----:B------:R-:W-:-:S11]  /*2070*/  UMOV UR4, UR5 ;  /* 0x0000000500047c82 */ /* 0x000fd60008000000 */
.L_x_39:
[----:B------:R-:W-:Y:S01]  /*2080*/  ULEA UR9, UR4, UR7, 0x3 ;  /* 0x0000000704097291 */ /* 0x000fe2000f8e18ff */
[----:B---3--:R-:W-:Y:S01]  /*2090*/  @!P3 MOV R2, 0x1800 ;  /* 0x000018000002b802 */ /* 0x008fe20000000f00 */
[----:B-1-3--:R-:W-:Y:S10]  /*20a0*/  @P0 BRA `(.L_x_34) ;  /* 0x00000000000c0947 */ /* 0x00aff40003800000 */
[----:B------:R-:W-:-:S04]  /*20b0*/  SHF.L.U32 R3, R12, 0x1f, RZ ;  /* 0x0000001f0c037819 */ /* 0x000fc800000006ff */
[----:B------:R-:W3:Y:S02]  /*20c0*/  SYNCS.PHASECHK.TRANS64.TRYWAIT P0, [UR9+0x110], R3 ;  /* 0x00011003ff0075a7 */ /* 0x000ee40008001109 */
[----:B---3--:R-:W-:Y:S05]  /*20d0*/  @!P0 BRA `(.L_x_35) ;  /* 0x0000006c00008947 */ /* 0x008fea0003800000 */
.L_x_34:
[----:B------:R3:W-:Y:S01]  /*20e0*/  @!P3 SYNCS.ARRIVE.TRANS64 RZ, [UR9], R2 ;  /* 0x00000002ffffb9a7 */ /* 0x0007e20008000009 */
[----:B------:R-:W-:-:S04]  /*20f0*/  ULOP3.LUT UR5, UR24, 0x2, URZ, 0xfc, !UPT ;  /* 0x0000000218057892 */ /* 0x000fc8000f8efcff */
[----:B------:R-:W-:-:S09]  /*2100*/  UISETP.NE.AND UP0, UPT, UR5, 0x2, UPT ;  /* 0x000000020500788c */ /* 0x000fd2000bf05270 */
[----:B------:R-:W-:Y:S05]  /*2110*/  BRA.U UP0, `(.L_x_36) ;  /* 0x0000000100047547 */ /* 0x000fea000b800000 */
[----:B--2---:R-:W-:Y:S05]  /*2120*/  BPT.TRAP 0x1 ;  /* 0x000000040000795c */ /* 0x004fea0000300000 */
.L_x_36:
[----:B------:R-:W-:Y:S04]  /*2130*/  BSSY.RECONVERGENT B0, `(.L_x_37) ;  /* 0x0000003000007945 */ /* 0x000fe80003800200 */
[----:B------:R-:W-:Y:S05]  /*2140*/  @P2 BRA `(.L_x_38) ;  /* 0x0000000000042947 */ /* 0x000fea0003800000 */
[----:B--2---:R-:W-:Y:S05]  /*2150*/  BPT.TRAP 0x1 ;  /* 0x000000040000795c */ /* 0x004fea0000300000 */
.L_x_38:
[----:B--2---:R-:W-:Y:S05]  /*2160*/  BSYNC.RECONVERGENT B0 ;  /* 0x0000000000007941 */ /* 0x004fea0003800200 */
.L_x_37:
[----:B------:R-:W-:Y:S02]  /*2170*/  UIADD3 UR5, UPT, UPT, UR4, 0x1, URZ ;  /* 0x0000000104057890 */ /* 0x000fe4000fffe0ff */
[----:B------:R-:W-:Y:S02]  /*2180*/  UIADD3 UR14, UP1, UPT, UR26, 0x80, URZ ;  /* 0x000000801a0e7890 */ /* 0x000fe4000ff3e0ff */
[----:B------:R-:W-:Y:S02]  /*2190*/  UISETP.NE.AND UP0, UPT, UR5, 0x22, UPT ;  /* 0x000000220500788c */ /* 0x000fe4000bf05270 */
[----:B------:R-:W-:Y:S02]  /*21a0*/  USHF.L.U32 UR10, UR13, 0x5, URZ ;  /* 0x000000050d0a7899 */ /* 0x000fe400080006ff */
[----:B------:R-:W-:Y:S02]  /*21b0*/  USEL UR8, URZ, 0x1, UP0 ;  /* 0x00000001ff087887 */ /* 0x000fe40008000000 */
[----:B------:R-:W-:-:S02]  /*21c0*/  USEL UR5, UR5, URZ, UP0 ;  /* 0x000000ff05057287 */ /* 0x000fc40008000000 */
[----:B------:R-:W-:Y:S02]  /*21d0*/  UIADD3 UR22, UP0, UPT, UR26, 0x180, URZ ;  /* 0x000001801a167890 */ /* 0x000fe4000ff1e0ff */
[----:B------:R-:W-:Y:S01]  /*21e0*/  LOP3.LUT R12, R12, UR8, RZ, 0x3c, !PT ;  /* 0x000000080c0c7c12 */ /* 0x000fe2000f8e3cff */
[----:B------:R-:W-:Y:S02]  /*21f0*/  ULEA UR8, UR4, UR7, 0xb ;  /* 0x0000000704087291 */ /* 0x000fe4000f8e58ff */
[----:B------:R-:W-:Y:S01]  /*2200*/  ULEA UR6, UR5, UR7, 0x3 ;  /* 0x0000000705067291 */ /* 0x000fe2000f8e18ff */
[----:B-1----:R-:W-:Y:S01]  /*2210*/  SHF.L.U32 R0, R12, 0x1f, RZ ;  /* 0x0000001f0c007819 */ /* 0x002fe200000006ff */
[----:B------:R-:W-:Y:S02]  /*2220*/  UIADD3 UR8, UPT, UPT, UR8, 0x4600, URZ ;  /* 0x0000460008087890 */ /* 0x000fe4000fffe0ff */
[----:B------:R-:W-:Y:S02]  /*2230*/  UIADD3.X UR15, UPT, UPT, URZ, UR27, URZ, UP1, !UPT ;  /* 0x0000001bff0f7290 */ /* 0x000fe40008ffe4ff */
[----:B------:R-:W-:-:S02]  /*2240*/  ULEA UR16, UR4, UR29, 0xc ;  /* 0x0000001d04107291 */ /* 0x000fc4000f8e60ff */
[----:B------:R-:W-:Y:S01]  /*2250*/  UIADD3.X UR23, UPT, UPT, URZ, UR27, URZ, UP0, !UPT ;  /* 0x0000001bff177290 */ /* 0x000fe200087fe4ff */
[----:B------:R4:W1:Y:S01]  /*2260*/  SYNCS.PHASECHK.TRANS64.TRYWAIT P0, [UR6+0x110], R0 ;  /* 0x00011000ff0075a7 */ /* 0x0008620008001106 */
[----:B------:R-:W-:Y:S01]  /*2270*/  UMOV UR30, 0x0 ;  /* 0x00000000001e7882 */ /* 0x000fe20000000000 */
[----:B------:R-:W-:Y:S01]  /*2280*/  UMOV UR31, 0x10000000 ;  /* 0x10000000001f7882 */ /* 0x000fe20000000000 */
[----:B------:R-:W-:Y:S01]  /*2290*/  UMOV UR11, UR35 ;  /* 0x00000023000b7c82 */ /* 0x000fe20008000000 */
[----:B------:R-:W-:Y:S01]  /*22a0*/  UMOV UR12, UR36 ;  /* 0x00000024000c7c82 */ /* 0x000fe20008000000 */
[----:B------:R-:W-:Y:S01]  /*22b0*/  UMOV UR6, 0x30000 ;  /* 0x0003000000067882 */ /* 0x000fe20000000000 */
[----:B------:R-:W-:Y:S01]  /*22c0*/  UMOV UR20, UR36 ;  /* 0x0000002400147c82 */ /* 0x000fe20008000000 */
[----:B------:R-:W-:Y:S01]  /*22d0*/  UMOV UR17, UR9 ;  /* 0x0000000900117c82 */ /* 0x000fe20008000000 */
[----:B------:R-:W-:Y:S01]  /*22e0*/  UMOV UR18, UR10 ;  /* 0x0000000a00127c82 */ /* 0x000fe20008000000 */
[----:B------:R4:W-:Y:S01]  /*22f0*/  UTMALDG.3D [UR8], [UR14], desc[UR30] ;  /* 0x00001e080e0075b4 */ /* 0x0009e20008011000 */
[----:B------:R-:W-:Y:S01]  /*2300*/  UIADD3 UR13, UPT, UPT, UR13, 0x1, URZ ;  /* 0x000000010d0d7890 */ /* 0x000fe2000fffe0ff */
[----:B------:R-:W-:-:S03]  /*2310*/  UMOV UR4, UR5 ;  /* 0x0000000500047c82 */ /* 0x000fc60008000000 */
[----:B------:R-:W-:Y:S01]  /*2320*/  UISETP.NE.AND UP0, UPT, UR13, UR25, UPT ;  /* 0x000000190d00728c */ /* 0x000fe2000bf05270 */
[----:B------:R4:W-:Y:S08]  /*2330*/  UTMALDG.3D.MULTICAST [UR16], [UR22], UR6, desc[UR30] ;  /* 0x00001e10160073b4 */ /* 0x0009f00008011806 */
[----:B----4-:R-:W-:Y:S05]  /*2340*/  BRA.U UP0, `(.L_x_39) ;  /* 0xfffffffd004c7547 */ /* 0x010fea000b83ffff */
.L_x_33:
[C---:B------:R-:W-:Y:S01]  /*2350*/  LEA R3, R11.reuse, UR7, 0x3 ;  /* 0x000000070b037c11 */ /* 0x040fe2000f8e18ff */
[----:B------:R-:W-:Y:S01]  /*2360*/  NOP ;  /* 0x0000000000007918 */ /* 0x000fe20000000000 */
[----:B-1----:R-:W-:Y:S02]  /*2370*/  SHF.L.U32 R0, R10, 0x1f, RZ ;  /* 0x0000001f0a007819 */ /* 0x002fe400000006ff */
[----:B------:R-:W-:Y:S02]  /*2380*/  LEA R5, R11, UR7, 0x4 ;  /* 0x000000070b057c11 */ /* 0x000fe4000f8e20ff */
[----:B---3--:R-:W1:Y:S02]  /*2390*/  SYNCS.PHASECHK.TRANS64.TRYWAIT P0, [R3+URZ+0x250], R0 ;  /* 0x00025000030075a7 */ /* 0x008e6400080011ff */
[----:B-1----:R-:W-:Y:S05]  /*23a0*/  @!P0 BRA `(.L_x_40) ;  /* 0x0000006800648947 */ /* 0x002fea0003800000 */
.L_x_146:
[----:B------:R-:W3:Y:S01]  /*23b0*/  LDS.128 R4, [R5+0x2e0] ;  /* 0x0002e00005047984 */ /* 0x000ee20000000c00 */
[----:B------:R-:W-:Y:S01]  /*23c0*/  UISETP.GE.AND UP0, UPT, UR42, 0x1, UPT ;  /* 0x000000012a00788c */ /* 0x000fe2000bf06270 */
[----:B------:R-:W-:Y:S01]  /*23d0*/  @!PT LDS RZ, [RZ] ;  /* 0x00000000fffff984 */ /* 0x000fe20000000800 */
[----:B------:R-:W-:Y:S01]  /*23e0*/  @!PT LDS RZ, [RZ] ;  /* 0x00000000fffff984 */ /* 0x000fe20000000800 */
[----:B------:R-:W-:Y:S01]  /*23f0*/  @!PT LDS RZ, [RZ] ;  /* 0x00000000fffff984 */ /* 0x000fe20000000800 */
[----:B------:R-:W-:Y:S01]  /*2400*/  @!PT LDS RZ, [RZ] ;  /* 0x00000000fffff984 */ /* 0x000fe20000000800 */
[----:B------:R4:W-:Y:S06]  /*2410*/  MEMBAR.ALL.CTA ;  /* 0x0000000000007992 */ /* 0x0009ec0000008000 */
[----:B----4-:R-:W4:Y:S01]  /*2420*/  FENCE.VIEW.ASYNC.S ;  /* 0x00000000000073c6 */ /* 0x010f220000000000 */
[----:B---3--:R-:W-:-:S13]  /*2430*/  LOP3.LUT P0, RZ, R6, 0x1, RZ, 0xc0, !PT ;  /* 0x0000000106ff7812 */ /* 0x008fda000780c0ff */
[----:B----4-:R-:W-:Y:S01]  /*2440*/  VOTEU.ANY UP1, P0 ;  /* 0x0000000000ff7886 */ /* 0x010fe20000020100 */
[----:B------:R-:W-:-:S13]  /*2450*/  PLOP3.LUT P0, PT, PT, PT, UP1, 0x80, 0x8 ;  /* 0x000000000008781c */ /* 0x000fda0003f0f018 */
[----:B-1----:R-:W-:Y:S02]  /*2460*/  @P0 LOP3.LUT R0, R5, 0xffff, RZ, 0xc0, !PT ;  /* 0x0000ffff05000812 */ /* 0x002fe400078ec0ff */
[----:B------:R-:W-:Y:S02]  /*2470*/  @P0 MOV R2, R4 ;  /* 0x0000000400020202 */ /* 0x000fe40000000f00 */
[----:B------:R-:W-:Y:S01]  /*2480*/  @P0 R2UR UR6, R0 ;  /* 0x00000000000602ca */ /* 0x000fe200000e0000 */
[----:B------:R-:W-:Y:S01]  /*2490*/  VIADD R0, R3, 0x260 ;  /* 0x0000026003007836 */ /* 0x000fe20000000000 */
[----:B------:R-:W-:Y:S02]  /*24a0*/  @P0 SHF.R.U32.HI R4, RZ, 0x10, R5 ;  /* 0x00000010ff040819 */ /* 0x000fe40000011605 */
[----:B------:R-:W-:Y:S02]  /*24b0*/  @P0 R2UR UR8, R2 ;  /* 0x00000000020802ca */ /* 0x000fe400000e0000 */
[----:B------:R-:W-:-:S02]  /*24c0*/  PRMT R0, RZ, 0x654, R0 ;  /* 0x00000654ff007816 */ /* 0x000fc40000000000 */
[----:B------:R-:W-:Y:S02]  /*24d0*/  @P0 R2UR UR4, R4 ;  /* 0x00000000040402ca */ /* 0x000fe400000e0000 */
[----:B------:R1:W-:Y:S03]  /*24e0*/  SYNCS.ARRIVE.TRANS64.RED.A1T0 RZ, [R0+URZ], RZ ;  /* 0x000000ff00ff79a7 */ /* 0x0003e600081004ff */
[----:B------:R-:W-:-:S04]  /*24f0*/  @UP1 UMOV UR37, UR6 ;  /* 0x0000000600251c82 */ /* 0x000fc80008000000 */
[----:B------:R-:W-:-:S04]  /*2500*/  @UP1 UMOV UR38, UR8 ;  /* 0x0000000800261c82 */ /* 0x000fc80008000000 */
[----:B------:R-:W-:Y:S01]  /*2510*/  @UP1 UMOV UR36, UR4 ;  /* 0x0000000400241c82 */ /* 0x000fe20008000000 */
[----:B------:R-:W-:Y:S05]  /*2520*/  BRA.U !UP0, `(.L_x_41) ;  /* 0x0000000108d47547 */ /* 0x000fea000b800000 */
[----:B------:R-:W2:Y:S01]  /*2530*/  LDCU.128 UR12, c[0x0][0xb10] ;  /* 0x00016200ff0c77ac */ /* 0x000ea20008000c00 */
[----:B------:R-:W3:Y:S01]  /*2540*/  LDCU UR25, c[0x0][0xb20] ;  /* 0x00016400ff1977ac */ /* 0x000ee20008000800 */
[----:B------:R-:W4:Y:S01]  /*2550*/  LDCU UR20, c[0x0][0xb0c] ;  /* 0x00016180ff1477ac */ /* 0x000f220008000800 */
[----:B------:R-:W1:Y:S01]  /*2560*/  LDCU.64 UR10, c[0x0][0xb28] ;  /* 0x00016500ff0a77ac */ /* 0x000e620008000a00 */
[----:B------:R-:W-:Y:S02]  /*2570*/  UISETP.NE.AND UP3, UPT, UR42, 0x1, UPT ;  /* 0x000000012a00788c */ /* 0x000fe4000bf65270 */
[----:B--2---:R-:W-:Y:S02]  /*2580*/  UIMAD.WIDE.U32 UR16, UR39, UR15, URZ ;  /* 0x0000000f271072a5 */ /* 0x004fe4000f8e00ff */
[----:B------:R-:W-:Y:S02]  /*2590*/  UIMAD.WIDE.U32 UR8, UR40, UR12, URZ ;  /* 0x0000000c280872a5 */ /* 0x000fe4000f8e00ff */
[----:B------:R-:W-:-:S02]  /*25a0*/  UISETP.NE.AND UP0, UPT, UR14, 0x1, UPT ;  /* 0x000000010e00788c */ /* 0x000fc4000bf05270 */
[----:B------:R-:W-:Y:S01]  /*25b0*/  UIMAD.WIDE.U32 UR22, UR37, UR15, URZ ;  /* 0x0000000f251672a5 */ /* 0x000fe2000f8e00ff */
[----:B------:R-:W-:Y:S02]  /*25c0*/  UMOV UR16, UR17 ;  /* 0x0000001100107c82 */ /* 0x000fe40008000000 */
[----:B------:R-:W-:Y:S01]  /*25d0*/  UMOV UR8, UR9 ;  /* 0x0000000900087c82 */ /* 0x000fe20008000000 */
[----:B---3--:R-:W-:Y:S02]  /*25e0*/  USHF.R.U32.HI UR16, URZ, UR25, UR16 ;  /* 0x00000019ff107299 */ /* 0x008fe40008011610 */
[----:B----4-:R-:W-:Y:S02]  /*25f0*/  UISETP.NE.AND UP2, UPT, UR20, 0x1, UPT ;  /* 0x000000011400788c */ /* 0x010fe4000bf45270 */
[----:B------:R-:W-:Y:S02]  /*2600*/  USHF.R.U32.HI UR8, URZ, UR13, UR8 ;  /* 0x0000000dff087299 */ /* 0x000fe40008011608 */
[----:B------:R-:W-:-:S02]  /*2610*/  USEL UR6, UR39, UR16, !UP0 ;  /* 0x0000001027067287 */ /* 0x000fc4000c000000 */
[----:B------:R-:W-:Y:S02]  /*2620*/  USEL UR8, UR40, UR8, !UP2 ;  /* 0x0000000828087287 */ /* 0x000fe4000d000000 */
[----:B-1----:R-:W-:Y:S01]  /*2630*/  UIMAD.WIDE.U32 UR16, UR6, UR10, URZ ;  /* 0x0000000a061072a5 */ /* 0x002fe2000f8e00ff */
[----:B------:R-:W-:Y:S01]  /*2640*/  UMOV UR4, UR23 ;  /* 0x0000001700047c82 */ /* 0x000fe20008000000 */
[----:B------:R-:W-:Y:S02]  /*2650*/  UIMAD.WIDE.U32 UR18, UR38, UR12, URZ ;  /* 0x0000000c261272a5 */ /* 0x000fe4000f8e00ff */
[----:B------:R-:W-:-:S03]  /*2660*/  UIMAD.WIDE.U32 UR22, UR8, UR10, URZ ;  /* 0x0000000a081672a5 */ /* 0x000fc6000f8e00ff */
[----:B------:R-:W-:Y:S01]  /*2670*/  UMOV UR16, UR17 ;  /* 0x0000001100107c82 */ /* 0x000fe20008000000 */
[----:B------:R-:W-:Y:S02]  /*2680*/  USHF.R.U32.HI UR4, URZ, UR25, UR4 ;  /* 0x00000019ff047299 */ /* 0x000fe40008011604 */
[----:B------:R-:W-:Y:S01]  /*2690*/  @UP3 USHF.R.U32.HI UR6, URZ, UR11, UR16 ;  /* 0x0000000bff063299 */ /* 0x000fe20008011610 */
[----:B------:R-:W-:Y:S01]  /*26a0*/  UMOV UR18, UR19 ;  /* 0x0000001300127c82 */ /* 0x000fe20008000000 */
[----:B------:R-:W-:Y:S01]  /*26b0*/  UMOV UR22, UR23 ;  /* 0x0000001700167c82 */ /* 0x000fe20008000000 */
[----:B------:R-:W-:Y:S02]  /*26c0*/  USHF.R.U32.HI UR13, URZ, UR13, UR18 ;  /* 0x0000000dff0d7299 */ /* 0x000fe40008011612 */
[----:B------:R-:W-:Y:S02]  /*26d0*/  USEL UR4, UR37, UR4, !UP0 ;  /* 0x0000000425047287 */ /* 0x000fe4000c000000 */
[----:B------:R-:W-:-:S02]  /*26e0*/  @UP3 USHF.R.U32.HI UR8, URZ, UR11, UR22 ;  /* 0x0000000bff083299 */ /* 0x000fc40008011616 */
[----:B------:R-:W-:Y:S02]  /*26f0*/  UIMAD UR9, UR42, UR6, URZ ;  /* 0x000000062a0972a4 */ /* 0x000fe4000f8e02ff */
[----:B------:R-:W-:Y:S02]  /*2700*/  USEL UR6, UR38, UR13, !UP2 ;  /* 0x0000000d26067287 */ /* 0x000fe4000d000000 */
[----:B------:R-:W-:Y:S02]  /*2710*/  UIMAD UR12, UR42, UR8, URZ ;  /* 0x000000082a0c72a4 */ /* 0x000fe4000f8e02ff */
[----:B------:R-:W-:Y:S02]  /*2720*/  UISETP.GE.AND UP0, UPT, UR4, UR9, UPT ;  /* 0x000000090400728c */ /* 0x000fe4000bf06270 */
[----:B------:R-:W-:Y:S02]  /*2730*/  UIMAD.WIDE.U32 UR16, UR4, UR10, URZ ;  /* 0x0000000a041072a5 */ /* 0x000fe4000f8e00ff */
[----:B------:R-:W-:-:S02]  /*2740*/  UISETP.GE.OR UP0, UPT, UR6, UR12, UP0 ;  /* 0x0000000c0600728c */ /* 0x000fc40008706670 */
[----:B------:R-:W-:Y:S02]  /*2750*/  UIMAD.WIDE.U32 UR12, UR6, UR10, URZ ;  /* 0x0000000a060c72a5 */ /* 0x000fe4000f8e00ff */
[----:B------:R-:W-:Y:S01]  /*2760*/  UIADD3 UR15, UPT, UPT, -UR4, URZ, URZ ;  /* 0x000000ff040f7290 */ /* 0x000fe2000fffe1ff */
[----:B------:R-:W-:Y:S01]  /*2770*/  UMOV UR10, UR17 ;  /* 0x00000011000a7c82 */ /* 0x000fe20008000000 */
[----:B------:R-:W-:Y:S02]  /*2780*/  UIADD3 UR12, UPT, UPT, -UR6, URZ, URZ ;  /* 0x000000ff060c7290 */ /* 0x000fe4000fffe1ff */
[----:B------:R-:W-:-:S03]  /*2790*/  USHF.R.U32.HI UR10, URZ, UR11, UR10 ;  /* 0x0000000bff0a7299 */ /* 0x000fc6000801160a */
[----:B------:R-:W-:Y:S01]  /*27a0*/  @!UP0 UMOV UR9, UR13 ;  /* 0x0000000d00098c82 */ /* 0x000fe20008000000 */
[----:B------:R-:W-:Y:S02]  /*27b0*/  UIMAD UR15, UR14, UR15, UR37 ;  /* 0x0000000f0e0f72a4 */ /* 0x000fe4000f8e0225 */
[----:B------:R-:W-:Y:S02]  /*27c0*/  USEL UR10, UR4, UR10, !UP3 ;  /* 0x0000000a040a7287 */ /* 0x000fe4000d800000 */
[----:B------:R-:W-:Y:S02]  /*27d0*/  @!UP0 USHF.R.U32.HI UR9, URZ, UR11, UR9 ;  /* 0x0000000bff098299 */ /* 0x000fe40008011609 */
[----:B------:R-:W-:Y:S02]  /*27e0*/  UIADD3 UR11, UPT, UPT, -UR10, URZ, URZ ;  /* 0x000000ff0a0b7290 */ /* 0x000fe4000fffe1ff */
[----:B------:R-:W-:Y:S02]  /*27f0*/  @!UP0 USEL UR9, UR6, UR9, !UP3 ;  /* 0x0000000906098287 */ /* 0x000fe4000d800000 */
[----:B------:R-:W-:-:S02]  /*2800*/  UIMAD UR11, UR42, UR11, UR4 ;  /* 0x0000000b2a0b72a4 */ /* 0x000fc4000f8e0204 */
[----:B------:R-:W-:Y:S02]  /*2810*/  @!UP0 UIADD3 UR10, UPT, UPT, UR10, -UR9, URZ ;  /* 0x800000090a0a8290 */ /* 0x000fe4000fffe0ff */
[----:B------:R-:W-:Y:S02]  /*2820*/  @!UP0 UIMAD UR9, UR11, UR8, UR9 ;  /* 0x000000080b0982a4 */ /* 0x000fe4000f8e0209 */
[----:B------:R-:W-:Y:S02]  /*2830*/  @!UP0 UIMAD UR4, UR42, UR10, UR6 ;  /* 0x0000000a2a0482a4 */ /* 0x000fe4000f8e0206 */
[----:B------:R-:W-:Y:S02]  /*2840*/  UIMAD UR8, UR20, UR12, UR38 ;  /* 0x0000000c140872a4 */ /* 0x000fe4000f8e0226 */
[----:B------:R-:W-:Y:S01]  /*2850*/  UIMAD UR37, UR4, UR14, UR15 ;  /* 0x0000000e042572a4 */ /* 0x000fe2000f8e020f */
[----:B------:R-:W-:Y:S02]  /*2860*/  @!UP0 UMOV UR6, UR9 ;  /* 0x0000000900068c82 */ /* 0x000fe40008000000 */
[----:B------:R-:W-:-:S12]  /*2870*/  UIMAD UR38, UR6, UR20, UR8 ;  /* 0x00000014062672a4 */ /* 0x000fd8000f8e0208 */
.L_x_41:
[----:B------:R-:W3:Y:S02]  /*2880*/  LDCU UR4, c[0x0][0xb30] ;  /* 0x00016600ff0477ac */ /* 0x000ee40008000800 */
[----:B---3--:R-:W-:-:S09]  /*2890*/  UISETP.NE.AND UP0, UPT, UR4, 0x1, UPT ;  /* 0x000000010400788c */ /* 0x008fd2000bf05270 */
[----:B------:R-:W-:Y:S05]  /*28a0*/  BRA.U UP0, `(.L_x_42) ;  /* 0x0000000100447547 */ /* 0x000fea000b800000 */
[----:B------:R-:W3:Y:S01]  /*28b0*/  LDCU.128 UR12, c[0x0][0xb10] ;  /* 0x00016200ff0c77ac */ /* 0x000ee20008000c00 */
[----:B------:R-:W4:Y:S01]  /*28c0*/  LDCU UR16, c[0x0][0xb0c] ;  /* 0x00016180ff1077ac */ /* 0x000f220008000800 */
[----:B------:R-:W1:Y:S01]  /*28d0*/  LDCU UR17, c[0x0][0xb20] ;  /* 0x00016400ff1177ac */ /* 0x000e620008000800 */
[----:B---3--:R-:W-:Y:S02]  /*28e0*/  UIMAD.WIDE.U32 UR10, UR38, UR12, URZ ;  /* 0x0000000c260a72a5 */ /* 0x008fe4000f8e00ff */
[----:B------:R-:W-:Y:S02]  /*28f0*/  UIMAD.WIDE.U32 UR8, UR37, UR15, URZ ;  /* 0x0000000f250872a5 */ /* 0x000fe4000f8e00ff */
[----:B----4-:R-:W-:Y:S02]  /*2900*/  UISETP.NE.AND UP2, UPT, UR16, 0x1, UPT ;  /* 0x000000011000788c */ /* 0x010fe4000bf45270 */
[----:B------:R-:W-:Y:S01]  /*2910*/  UISETP.NE.AND UP0, UPT, UR14, 0x1, UPT ;  /* 0x000000010e00788c */ /* 0x000fe2000bf05270 */
[----:B------:R-:W-:-:S02]  /*2920*/  UMOV UR6, UR11 ;  /* 0x0000000b00067c82 */ /* 0x000fc40008000000 */
[----:B------:R-:W-:Y:S01]  /*2930*/  UMOV UR4, UR9 ;  /* 0x0000000900047c82 */ /* 0x000fe20008000000 */
[----:B------:R-:W-:Y:S02]  /*2940*/  USHF.R.U32.HI UR6, URZ, UR13, UR6 ;  /* 0x0000000dff067299 */ /* 0x000fe40008011606 */
[----:B-1----:R-:W-:Y:S02]  /*2950*/  USHF.R.U32.HI UR4, URZ, UR17, UR4 ;  /* 0x00000011ff047299 */ /* 0x002fe40008011604 */
[----:B------:R-:W-:Y:S02]  /*2960*/  USEL UR6, UR38, UR6, !UP2 ;  /* 0x0000000626067287 */ /* 0x000fe4000d000000 */
[----:B------:R-:W-:-:S04]  /*2970*/  USEL UR4, UR37, UR4, !UP0 ;  /* 0x0000000425047287 */ /* 0x000fc8000c000000 */
[----:B------:R-:W-:Y:S02]  /*2980*/  UIADD3 UR8, UPT, UPT, UR6, -UR4, URZ ;  /* 0x8000000406087290 */ /* 0x000fe4000fffe0ff */
[----:B------:R-:W-:Y:S02]  /*2990*/  UIADD3 UR4, UPT, UPT, -UR6, UR4, URZ ;  /* 0x0000000406047290 */ /* 0x000fe4000fffe1ff */
[----:B------:R-:W-:Y:S02]  /*29a0*/  UIMAD UR37, UR8, UR14, UR37 ;  /* 0x0000000e082572a4 */ /* 0x000fe4000f8e0225 */
[----:B------:R-:W-:-:S12]  /*29b0*/  UIMAD UR38, UR4, UR16, UR38 ;  /* 0x00000010042672a4 */ /* 0x000fd8000f8e0226 */
.L_x_42:
[----:B------:R-:W-:Y:S01]  /*29c0*/  VIADD R11, R11, 0x1 ;  /* 0x000000010b0b7836 */ /* 0x000fe20000000000 */
[----:B------:R-:W-:Y:S01]  /*29d0*/  PLOP3.LUT P1, PT, PT, PT, PT, 0x80, 0x8 ;  /* 0x000000000008781c */ /* 0x000fe20003f2f070 */
[----:B------:R-:W-:Y:S02]  /*29e0*/  UIADD3 UR20, UPT, UPT, UR38, UR62, URZ ;  /* 0x0000003e26147290 */ /* 0x000fe4000fffe0ff */
[----:B------:R-:W-:Y:S01]  /*29f0*/  UIADD3 UR30, UPT, UPT, UR37, UR59, URZ ;  /* 0x0000003b251e7290 */ /* 0x000fe2000fffe0ff */
[----:B------:R-:W-:-:S04]  /*2a00*/  ISETP.NE.AND P0, PT, R11, 0x2, PT ;  /* 0x000000020b00780c */ /* 0x000fc80003f05270 */
[----:B------:R-:W-:Y:S02]  /*2a10*/  SEL R3, RZ, 0x1, P0 ;  /* 0x00000001ff037807 */ /* 0x000fe40000000000 */
[----:B------:R-:W-:Y:S02]  /*2a20*/  SEL R11, R11, RZ, P0 ;  /* 0x000000ff0b0b7207 */ /* 0x000fe40000000000 */
[----:B------:R-:W-:Y:S01]  /*2a30*/  LOP3.LUT R10, R10, R3, RZ, 0x3c, !PT ;  /* 0x000000030a0a7212 */ /* 0x000fe200078e3cff */
[----:B------:R-:W-:Y:S06]  /*2a40*/  BRA.U UP1, `(.L_x_43) ;  /* 0xfffffff1015c7547 */ /* 0x000fec000b83ffff */
[----:B------:R-:W-:Y:S01]  /*2a50*/  UIADD3 UR7, UPT, UPT, UR7, 0x110, URZ ;  /* 0x0000011007077890 */ /* 0x000fe2000fffe0ff */
[----:B------:R-:W-:-:S03]  /*2a60*/  SHF.L.U32 R3, R12, 0x1f, RZ ;  /* 0x0000001f0c037819 */ /* 0x000fc600000006ff */
[----:B------:R-:W-:-:S09]  /*2a70*/  ULEA UR4, UR5, UR7, 0x3 ;  /* 0x0000000705047291 */ /* 0x000fd2000f8e18ff */
[----:B------:R-:W3:Y:S02]  /*2a80*/  SYNCS.PHASECHK.TRANS64.TRYWAIT P0, [UR4], R3 ;  /* 0x00000003ff0075a7 */ /* 0x000ee40008001104 */
[----:B---3--:R-:W-:Y:S05]  /*2a90*/  @!P0 BRA `(.L_x_44) ;  /* 0x0000006000bc8947 */ /* 0x008fea0003800000 */
.L_x_148:
[----:B------:R-:W-:-:S04]  /*2aa0*/  UIADD3 UR4, UPT, UPT, UR5, 0x1, URZ ;  /* 0x0000000105047890 */ /* 0x000fc8000fffe0ff */
[----:B------:R-:W-:-:S04]  /*2ab0*/  UISETP.NE.AND UP0, UPT, UR4, 0x22, UPT ;  /* 0x000000220400788c */ /* 0x000fc8000bf05270 */
[----:B------:R-:W-:Y:S02]  /*2ac0*/  USEL UR6, URZ, 0x1, UP0 ;  /* 0x00000001ff067887 */ /* 0x000fe40008000000 */
[----:B------:R-:W-:-:S04]  /*2ad0*/  USEL UR4, UR4, URZ, UP0 ;  /* 0x000000ff04047287 */ /* 0x000fc80008000000 */
[----:B------:R-:W-:Y:S01]  /*2ae0*/  ULEA UR5, UR4, UR7, 0x3 ;  /* 0x0000000704057291 */ /* 0x000fe2000f8e18ff */
[----:B------:R-:W-:-:S04]  /*2af0*/  LOP3.LUT R2, R12, UR6, RZ, 0x3c, !PT ;  /* 0x000000060c027c12 */ /* 0x000fc8000f8e3cff */
[----:B-1----:R-:W-:-:S04]  /*2b00*/  SHF.L.U32 R3, R2, 0x1f, RZ ;  /* 0x0000001f02037819 */ /* 0x002fc800000006ff */
[----:B------:R-:W1:Y:S02]  /*2b10*/  SYNCS.PHASECHK.TRANS64.TRYWAIT P0, [UR5], R3 ;  /* 0x00000003ff0075a7 */ /* 0x000e640008001105 */
[----:B-1----:R-:W-:Y:S05]  /*2b20*/  @!P0 BRA `(.L_x_45) ;  /* 0x0000006000b08947 */ /* 0x002fea0003800000 */
.L_x_150:
        /* <DEDUP_REMOVED lines=9> */
.L_x_152:
        /* <DEDUP_REMOVED lines=9> */
.L_x_154:
        /* <DEDUP_REMOVED lines=9> */
.L_x_156:
        /* <DEDUP_REMOVED lines=9> */
.L_x_158:
        /* <DEDUP_REMOVED lines=9> */
.L_x_160:
        /* <DEDUP_REMOVED lines=9> */
.L_x_162:
        /* <DEDUP_REMOVED lines=9> */
.L_x_164:
        /* <DEDUP_REMOVED lines=9> */
.L_x_166:
        /* <DEDUP_REMOVED lines=9> */
.L_x_168:
        /* <DEDUP_REMOVED lines=9> */
.L_x_170:
        /* <DEDUP_REMOVED lines=9> */
.L_x_172:
        /* <DEDUP_REMOVED lines=9> */
.L_x_174:
        /* <DEDUP_REMOVED lines=9> */
.L_x_176:
        /* <DEDUP_REMOVED lines=9> */
.L_x_178:
        /* <DEDUP_REMOVED lines=9> */
.L_x_180:
        /* <DEDUP_REMOVED lines=9> */
.L_x_182:
        /* <DEDUP_REMOVED lines=9> */
.L_x_184:
        /* <DEDUP_REMOVED lines=9> */
.L_x_186:
        /* <DEDUP_REMOVED lines=9> */
.L_x_188:
        /* <DEDUP_REMOVED lines=9> */
.L_x_190:
        /* <DEDUP_REMOVED lines=9> */
.L_x_192:
        /* <DEDUP_REMOVED lines=9> */
.L_x_194:
        /* <DEDUP_REMOVED lines=9> */
.L_x_196:
        /* <DEDUP_REMOVED lines=9> */
.L_x_198:
        /* <DEDUP_REMOVED lines=9> */
.L_x_200:
        /* <DEDUP_REMOVED lines=9> */
.L_x_202:
        /* <DEDUP_REMOVED lines=9> */
.L_x_204:
        /* <DEDUP_REMOVED lines=9> */
.L_x_206:
        /* <DEDUP_REMOVED lines=9> */
.L_x_208:
        /* <DEDUP_REMOVED lines=9> */
.L_x_210:
        /* <DEDUP_REMOVED lines=9> */
.L_x_212:
[----:B------:R-:W-:-:S04]  /*3ca0*/  UIADD3 UR4, UPT, UPT, UR4, 0x1, URZ ;  /* 0x0000000104047890 */ /* 0x000fc8000fffe0ff */
[----:B------:R-:W-:-:S04]  /*3cb0*/  UISETP.NE.AND UP0, UPT, UR4, 0x22, UPT ;  /* 0x000000220400788c */ /* 0x000fc8000bf05270 */
[----:B------:R-:W-:Y:S02]  /*3cc0*/  USEL UR5, URZ, 0x1, UP0 ;  /* 0x00000001ff057887 */ /* 0x000fe40008000000 */
[----:B------:R-:W-:-:S04]  /*3cd0*/  USEL UR4, UR4, URZ, UP0 ;  /* 0x000000ff04047287 */ /* 0x000fc80008000000 */
[----:B------:R-:W-:Y:S01]  /*3ce0*/  ULEA UR4, UR4, UR7, 0x3 ;  /* 0x0000000704047291 */ /* 0x000fe2000f8e18ff */
[----:B-1----:R-:W-:-:S04]  /*3cf0*/  LOP3.LUT R3, R2, UR5, RZ, 0x3c, !PT ;  /* 0x0000000502037c12 */ /* 0x002fc8000f8e3cff */
[----:B------:R-:W-:Y:S01]  /*3d00*/  SHF.L.U32 R3, R3, 0x1f, RZ ;  /* 0x0000001f03037819 */ /* 0x000fe200000006ff */
[----:B------:R-:W-:-:S07]  /*3d10*/  IMAD.U32 R0, RZ, RZ, UR4 ;  /* 0x00000004ff007e24 */ /* 0x000fce000f8e00ff */
.L_x_77:
[----:B-1----:R1:W3:Y:S02]  /*3d20*/  SYNCS.PHASECHK.TRANS64.TRYWAIT P0, [R0+URZ], R3 ;  /* 0x00000003000075a7 */ /* 0x0022e400080011ff */
[----:B---3--:R-:W-:Y:S05]  /*3d30*/  @!P0 NANOSLEEP.SYNCS 0x989680 ;  /* 0x009896800000895d */ /* 0x008fea0003900000 */
[----:B------:R-:W3:Y:S02]  /*3d40*/  @!P0 SYNCS.PHASECHK.TRANS64 P0, [R0+URZ], R3 ;  /* 0x00000003000085a7 */ /* 0x000ee400080010ff */
[----:B--23--:R-:W-:Y:S05]  /*3d50*/  @P0 EXIT ;  /* 0x000000000000094d */ /* 0x00cfea0003800000 */
[----:B------:R-:W-:Y:S05]  /*3d60*/  BRA `(.L_x_77) ;  /* 0xfffffffc00ec7947 */ /* 0x000fea000383ffff */
.L_x_23:
[----:B------:R-:W2:Y:S02]  /*3d70*/  S2UR UR4, SR_CgaCtaId ;  /* 0x00000000000479c3 */ /* 0x000ea40000008800 */
[----:B--2---:R-:W-:-:S04]  /*3d80*/  UISETP.NE.AND UP0, UPT, UR4, URZ, UPT ;  /* 0x000000ff0400728c */ /* 0x004fc8000bf05270 */
[----:B------:R-:W-:-:S09]  /*3d90*/  UISETP.NE.OR UP0, UPT, UR18, 0x1, UP0 ;  /* 0x000000011200788c */ /* 0x000fd20008705670 */
[----:B------:R-:W-:Y:S05]  /*3da0*/  BRA.U UP0, `(.L_x_78) ;  /* 0x00000005004c7547 */ /* 0x000fea000b800000 */
[----:B------:R-:W2:Y:S01]  /*3db0*/  S2UR UR5, SR_CgaCtaId ;  /* 0x00000000000579c3 */ /* 0x000ea20000008800 */
[----:B------:R-:W-:Y:S01]  /*3dc0*/  UMOV UR4, 0x400 ;  /* 0x0000040000047882 */ /* 0x000fe20000000000 */
[----:B------:R-:W-:Y:S01]  /*3dd0*/  ISETP.GE.U32.AND P2, PT, R0, 0x2, PT ;  /* 0x000000020000780c */ /* 0x000fe20003f46070 */
[----:B------:R-:W-:Y:S01]  /*3de0*/  IMAD.MOV.U32 R12, RZ, RZ, 0x1 ;  /* 0x00000001ff0c7424 */ /* 0x000fe200078e00ff */
[----:B------:R-:W-:Y:S02]  /*3df0*/  CS2R R10, SRZ ;  /* 0x00000000000a7805 */ /* 0x000fe4000001ff00 */
[----:B------:R-:W-:Y:S01]  /*3e00*/  CS2R R8, SRZ ;  /* 0x0000000000087805 */ /* 0x000fe2000001ff00 */
[----:B--2---:R-:W-:-:S03]  /*3e10*/  ULEA UR6, UR5, UR4, 0x18 ;  /* 0x0000000405067291 */ /* 0x004fc6000f8ec0ff */
[----:B------:R-:W-:-:S09]  /*3e20*/  UMOV UR5, URZ ;  /* 0x000000ff00057c82 */ /* 0x000fd20008000000 */
.L_x_82:
[----:B------:R-:W-:Y:S02]  /*3e30*/  LEA R2, R8, UR6, 0x3 ;  /* 0x0000000608027c11 */ /* 0x000fe4000f8e18ff */
[----:B------:R-:W-:-:S03]  /*3e40*/  SHF.L.U32 R5, R9, 0x1f, RZ ;  /* 0x0000001f09057819 */ /* 0x000fc600000006ff */
[----:B------:R-:W-:Y:S01]  /*3e50*/  VIADD R4, R2, 0x2c0 ;  /* 0x000002c002047836 */ /* 0x000fe20000000000 */
[----:B------:R-:W2:Y:S02]  /*3e60*/  SYNCS.PHASECHK.TRANS64.TRYWAIT P0, [R2+URZ+0x2b0], R5 ;  /* 0x0002b005020075a7 */ /* 0x000ea400080011ff */
[----:B--2---:R-:W-:Y:S05]  /*3e70*/  @!P0 BRA `(.L_x_79) ;  /* 0x0000005800dc8947 */ /* 0x004fea0003800000 */
.L_x_213:
[----:B------:R-:W-:Y:S01]  /*3e80*/  ULEA UR4, UR5, UR6, 0x3 ;  /* 0x0000000605047291 */ /* 0x000fe2000f8e18ff */
[----:B------:R-:W-:Y:S02]  /*3e90*/  PRMT R4, RZ, 0x654, R4 ;  /* 0x00000654ff047816 */ /* 0x000fe40000000004 */
[----:B--2---:R-:W-:Y:S01]  /*3ea0*/  SHF.L.U32 R5, R12, 0x1f, RZ ;  /* 0x0000001f0c057819 */ /* 0x004fe200000006ff */
[----:B------:R-:W-:Y:S01]  /*3eb0*/  UIADD3 UR7, UPT, UPT, UR4, 0x250, URZ ;  /* 0x0000025004077890 */ /* 0x000fe2000fffe0ff */
[----:B------:R2:W-:Y:S05]  /*3ec0*/  SYNCS.ARRIVE.TRANS64.RED.A1T0 RZ, [R4+URZ], RZ ;  /* 0x000000ff04ff79a7 */ /* 0x0005ea00081004ff */
[----:B------:R-:W-:Y:S01]  /*3ed0*/  IMAD.U32 R7, RZ, RZ, UR7 ;  /* 0x00000007ff077e24 */ /* 0x000fe2000f8e00ff */
[----:B------:R-:W3:Y:S04]  /*3ee0*/  SYNCS.PHASECHK.TRANS64.TRYWAIT P0, [UR4+0x260], R5 ;  /* 0x00026005ff0075a7 */ /* 0x000ee80008001104 */
[----:B------:R-:W-:Y:S01]  /*3ef0*/  PRMT R6, R0, 0x654, R7 ;  /* 0x0000065400067816 */ /* 0x000fe20000000007 */
[----:B--2---:R-:W-:Y:S01]  /*3f00*/  @!P2 IMAD.MOV.U32 R4, RZ, RZ, 0x10 ;  /* 0x00000010ff04a424 */ /* 0x004fe200078e00ff */
[----:B---3--:R-:W-:Y:S06]  /*3f10*/  @!P0 BRA `(.L_x_80) ;  /* 0x0000005800c88947 */ /* 0x008fec0003800000 */
.L_x_215:
[----:B------:R-:W-:Y:S01]  /*3f20*/  ULEA UR8, UR5, UR6, 0x4 ;  /* 0x0000000605087291 */ /* 0x000fe2000f8e20ff */
[----:B------:R-:W-:Y:S01]  /*3f30*/  SEL R3, R6, R3, !P2 ;  /* 0x0000000306037207 */ /* 0x000fe20005000000 */
[----:B------:R-:W-:Y:S01]  /*3f40*/  UIADD3 UR9, UPT, UPT, UR4, 0x250, URZ ;  /* 0x0000025004097890 */ /* 0x000fe2000fffe0ff */
[----:B--2---:R-:W-:Y:S01]  /*3f50*/  LEA R2, R11, UR6, 0x3 ;  /* 0x000000060b027c11 */ /* 0x004fe2000f8e18ff */
[----:B------:R-:W-:Y:S01]  /*3f60*/  UIADD3 UR8, UPT, UPT, UR8, 0x2e0, URZ ;  /* 0x000002e008087890 */ /* 0x000fe2000fffe0ff */
[----:B------:R-:W-:Y:S01]  /*3f70*/  SHF.L.U32 R5, R10, 0x1f, RZ ;  /* 0x0000001f0a057819 */ /* 0x000fe200000006ff */
[----:B------:R2:W-:Y:S01]  /*3f80*/  @!P2 SYNCS.ARRIVE.TRANS64.RED RZ, [R3+URZ], R4 ;  /* 0x0000000403ffa9a7 */ /* 0x0005e200080004ff */
[----:B------:R-:W-:Y:S01]  /*3f90*/  UIADD3 UR4, UPT, UPT, UR5, 0x1, URZ ;  /* 0x0000000105047890 */ /* 0x000fe2000fffe0ff */
[----:B------:R-:W-:-:S03]  /*3fa0*/  VIADD R8, R8, 0x1 ;  /* 0x0000000108087836 */ /* 0x000fc60000000000 */
[----:B------:R-:W-:Y:S02]  /*3fb0*/  UISETP.NE.AND UP0, UPT, UR4, 0x2, UPT ;  /* 0x000000020400788c */ /* 0x000fe4000bf05270 */
[----:B------:R-:W-:Y:S06]  /*3fc0*/  UGETNEXTWORKID.BROADCAST [UR8], [UR9] ;  /* 0x00000000080073ca */ /* 0x000fec0008000100 */
[----:B------:R-:W-:Y:S01]  /*3fd0*/  USEL UR7, URZ, 0x1, UP0 ;  /* 0x00000001ff077887 */ /* 0x000fe20008000000 */
[----:B------:R-:W-:Y:S01]  /*3fe0*/  ISETP.NE.AND P0, PT, R8, 0x2, PT ;  /* 0x000000020800780c */ /* 0x000fe20003f05270 */
[----:B------:R-:W-:Y:S01]  /*3ff0*/  USEL UR5, UR4, URZ, UP0 ;  /* 0x000000ff04057287 */ /* 0x000fe20008000000 */
[----:B------:R-:W3:Y:S03]  /*4000*/  SYNCS.PHASECHK.TRANS64.TRYWAIT P1, [R2+URZ+0x250], R5 ;  /* 0x00025005020075a7 */ /* 0x000ee600080211ff */
[----:B------:R-:W-:Y:S01]  /*4010*/  LOP3.LUT R12, R12, UR7, RZ, 0x3c, !PT ;  /* 0x000000070c0c7c12 */ /* 0x000fe2000f8e3cff */
[----:B--23--:R-:W-:Y:S07]  /*4020*/  @!P1 BRA `(.L_x_81) ;  /* 0x00000058009c9947 */ /* 0x00cfee0003800000 */
.L_x_216:
[C---:B------:R-:W-:Y:S01]  /*4030*/  LEA R4, R11.reuse, UR6, 0x4 ;  /* 0x000000060b047c11 */ /* 0x040fe2000f8e20ff */
[----:B--2---:R-:W-:Y:S01]  /*4040*/  VIADD R2, R2, 0x260 ;  /* 0x0000026002027836 */ /* 0x004fe20000000000 */
[----:B------:R-:W-:Y:S01]  /*4050*/  SEL R8, R8, RZ, P0 ;  /* 0x000000ff08087207 */ /* 0x000fe20000000000 */
[----:B------:R-:W-:-:S03]  /*4060*/  VIADD R11, R11, 0x1 ;  /* 0x000000010b0b7836 */ /* 0x000fc60000000000 */
[----:B------:R-:W2:Y:S01]  /*4070*/  LDS.128 R4, [R4+0x2e0] ;  /* 0x0002e00004047984 */ /* 0x000ea20000000c00 */
[----:B------:R-:W-:Y:S02]  /*4080*/  PRMT R2, RZ, 0x654, R2 ;  /* 0x00000654ff027816 */ /* 0x000fe40000000002 */
[C---:B------:R-:W-:Y:S01]  /*4090*/  ISETP.NE.AND P1, PT, R11.reuse, 0x2, PT ;  /* 0x000000020b00780c */ /* 0x040fe20003f25270 */
[----:B------:R-:W-:Y:S01]  /*40a0*/  @!PT LDS RZ, [RZ] ;  /* 0x00000000fffff984 */ /* 0x000fe20000000800 */
[----:B------:R-:W-:Y:S01]  /*40b0*/  @!PT LDS RZ, [RZ] ;  /* 0x00000000fffff984 */ /* 0x000fe20000000800 */
[----:B------:R-:W-:Y:S01]  /*40c0*/  @!PT LDS RZ, [RZ] ;  /* 0x00000000fffff984 */ /* 0x000fe20000000800 */
[----:B------:R-:W-:Y:S01]  /*40d0*/  @!PT LDS RZ, [RZ] ;  /* 0x00000000fffff984 */ /* 0x000fe20000000800 */
[----:B------:R3:W-:Y:S06]  /*40e0*/  MEMBAR.ALL.CTA ;  /* 0x0000000000007992 */ /* 0x0007ec0000008000 */
[----:B---3--:R-:W3:Y:S01]  /*40f0*/  FENCE.VIEW.ASYNC.S ;  /* 0x00000000000073c6 */ /* 0x008ee20000000000 */
[----:B------:R-:W-:Y:S01]  /*4100*/  SEL R11, R11, RZ, P1 ;  /* 0x000000ff0b0b7207 */ /* 0x000fe20000800000 */
[----:B---3--:R3:W-:Y:S01]  /*4110*/  SYNCS.ARRIVE.TRANS64.RED.A1T0 RZ, [R2+URZ], RZ ;  /* 0x000000ff02ff79a7 */ /* 0x0087e200081004ff */
[----:B--2---:R-:W-:-:S02]  /*4120*/  LOP3.LUT P3, RZ, R6, 0x1, RZ, 0xc0, !PT ;  /* 0x0000000106ff7812 */ /* 0x004fc4000786c0ff */
[----:B------:R-:W-:-:S04]  /*4130*/  SEL R5, RZ, 0x1, P1 ;  /* 0x00000001ff057807 */ /* 0x000fc80000800000 */
[----:B------:R-:W-:Y:S02]  /*4140*/  LOP3.LUT R10, R10, R5, RZ, 0x3c, !PT ;  /* 0x000000050a0a7212 */ /* 0x000fe400078e3cff */
[----:B---3--:R-:W-:-:S04]  /*4150*/  SEL R2, RZ, 0x1, P0 ;  /* 0x00000001ff027807 */ /* 0x008fc80000000000 */
[----:B------:R-:W-:Y:S01]  /*4160*/  LOP3.LUT R9, R9, R2, RZ, 0x3c, !PT ;  /* 0x0000000209097212 */ /* 0x000fe200078e3cff */
[----:B------:R-:W-:Y:S06]  /*4170*/  @P3 BRA `(.L_x_82) ;  /* 0xfffffffc002c3947 */ /* 0x000fec000383ffff */
[----:B------:R-:W-:Y:S01]  /*4180*/  ULEA UR4, UR5, UR6, 0x3 ;  /* 0x0000000605047291 */ /* 0x000fe2000f8e18ff */
[----:B------:R-:W-:-:S08]  /*4190*/  SHF.L.U32 R3, R12, 0x1f, RZ ;  /* 0x0000001f0c037819 */ /* 0x000fd000000006ff */
[----:B------:R-:W2:Y:S02]  /*41a0*/  SYNCS.PHASECHK.TRANS64 P0, [UR4+0x260], R3 ;  /* 0x00026003ff0075a7 */ /* 0x000ea40008001004 */
[----:B--2---:R-:W-:Y:S05]  /*41b0*/  @P0 BRA `(.L_x_83) ;  /* 0x0000000000080947 */ /* 0x004fea0003800000 */
[----:B------:R-:W2:Y:S02]  /*41c0*/  SYNCS.PHASECHK.TRANS64.TRYWAIT P0, [UR4+0x260], R3 ;  /* 0x00026003ff0075a7 */ /* 0x000ea40008001104 */
[----:B--2---:R-:W-:Y:S05]  /*41d0*/  @!P0 BRA `(.L_x_84) ;  /* 0x0000005800448947 */ /* 0x004fea0003800000 */
.L_x_83:
[----:B------:R-:W-:-:S04]  /*41e0*/  UIADD3 UR7, UPT, UPT, UR5, 0x1, URZ ;  /* 0x0000000105077890 */ /* 0x000fc8000fffe0ff */
[----:B------:R-:W-:-:S04]  /*41f0*/  UISETP.NE.AND UP0, UPT, UR7, 0x2, UPT ;  /* 0x000000020700788c */ /* 0x000fc8000bf05270 */
[----:B------:R-:W-:Y:S02]  /*4200*/  USEL UR8, URZ, 0x1, UP0 ;  /* 0x00000001ff087887 */ /* 0x000fe40008000000 */
[----:B------:R-:W-:-:S04]  /*4210*/  USEL UR7, UR7, URZ, UP0 ;  /* 0x000000ff07077287 */ /* 0x000fc80008000000 */
[----:B------:R-:W-:Y:S01]  /*4220*/  ULEA UR7, UR7, UR6, 0x3 ;  /* 0x0000000607077291 */ /* 0x000fe2000f8e18ff */
[----:B--2---:R-:W-:-:S04]  /*4230*/  LOP3.LUT R3, R12, UR8, RZ, 0x3c, !PT ;  /* 0x000000080c037c12 */ /* 0x004fc8000f8e3cff */
[----:B------:R-:W-:-:S04]  /*4240*/  SHF.L.U32 R0, R3, 0x1f, RZ ;  /* 0x0000001f03007819 */ /* 0x000fc800000006ff */
[----:B------:R-:W2:Y:S02]  /*4250*/  SYNCS.PHASECHK.TRANS64 P0, [UR7+0x260], R0 ;  /* 0x00026000ff0075a7 */ /* 0x000ea40008001007 */
[----:B-12---:R-:W-:Y:S05]  /*4260*/  @P0 EXIT ;  /* 0x000000000000094d */ /* 0x006fea0003800000 */
[----:B------:R-:W-:Y:S02]  /*4270*/  SHF.L.U32 R3, R3, 0x1f, RZ ;  /* 0x0000001f03037819 */ /* 0x000fe400000006ff */
[----:B------:R-:W-:-:S07]  /*4280*/  MOV R0, UR7 ;  /* 0x0000000700007c02 */ /* 0x000fce0008000f00 */
.L_x_85:
[----:B-1----:R1:W2:Y:S02]  /*4290*/  SYNCS.PHASECHK.TRANS64.TRYWAIT P0, [R0+URZ+0x260], R3 ;  /* 0x00026003000075a7 */ /* 0x0022a400080011ff */
[----:B--2---:R-:W-:Y:S05]  /*42a0*/  @!P0 NANOSLEEP.SYNCS 0x989680 ;  /* 0x009896800000895d */ /* 0x004fea0003900000 */
[----:B------:R-:W2:Y:S02]  /*42b0*/  @!P0 SYNCS.PHASECHK.TRANS64 P0, [R0+URZ+0x260], R3 ;  /* 0x00026003000085a7 */ /* 0x000ea400080010ff */
[----:B--2---:R-:W-:Y:S05]  /*42c0*/  @P0 EXIT ;  /* 0x000000000000094d */ /* 0x004fea0003800000 */
[----:B------:R-:W-:Y:S05]  /*42d0*/  BRA `(.L_x_85) ;  /* 0xfffffffc00ec7947 */ /* 0x000fea000383ffff */
.L_x_78:
[----:B------:R-:W-:Y:S05]  /*42e0*/  BRA.U UP5, `(.L_x_86) ;  /* 0x0000000d05847547 */ /* 0x000fea000b800000 */
[----:B------:R-:W2:Y:S01]  /*42f0*/  S2UR UR7, SR_CgaCtaId ;  /* 0x00000000000779c3 */ /* 0x000ea20000008800 */
[----:B------:R-:W-:Y:S01]  /*4300*/  UMOV UR4, 0x40 ;  /* 0x0000004000047882 */ /* 0x000fe20000000000 */
[----:B------:R-:W-:Y:S01]  /*4310*/  NOP ;  /* 0x0000000000007918 */ /* 0x000fe20000000000 */
[----:B------:R-:W-:Y:S01]  /*4320*/  UMOV UR6, 0x400 ;  /* 0x0000040000067882 */ /* 0x000fe20000000000 */
[----:B--2---:R-:W-:Y:S02]  /*4330*/  ULEA UR5, UR7, UR4, 0x18 ;  /* 0x0000000407057291 */ /* 0x004fe4000f8ec0ff */
[----:B------:R-:W-:-:S07]  /*4340*/  ULEA UR6, UR7, UR6, 0x18 ;  /* 0x0000000607067291 */ /* 0x000fce000f8ec0ff */
[----:B------:R-:W2:Y:S02]  /*4350*/  LDS.U8 R0, [UR5+0x1c] ;  /* 0x00001c05ff007984 */ /* 0x000ea40008000000 */
[----:B--2---:R-:W-:-:S13]  /*4360*/  ISETP.NE.AND P0, PT, R0, RZ, PT ;  /* 0x000000ff0000720c */ /* 0x004fda0003f05270 */
[----:B------:R-:W-:Y:S05]  /*4370*/  @P0 BRA `(.L_x_87) ;  /* 0x0000000000580947 */ /* 0x000fea0003800000 */
[----:B------:R-:W-:-:S13]  /*4380*/  ELECT P0, URZ, PT ;  /* 0x0000000000ff782f */ /* 0x000fda0003800000 */
[----:B------:R-:W-:Y:S05]  /*4390*/  @!P0 BRA `(.L_x_88) ;  /* 0x0000000000608947 */ /* 0x000fea0003800000 */
[----:B------:R-:W-:Y:S01]  /*43a0*/  UMOV UR4, 0x10 ;  /* 0x0000001000047882 */ /* 0x000fe20000000000 */
[----:B------:R-:W-:Y:S01]  /*43b0*/  HFMA2 R0, -RZ, RZ, 0, 5.9604644775390625e-08 ;  /* 0x00000001ff007431 */ /* 0x000fe200000001ff */
[----:B------:R-:W-:-:S03]  /*43c0*/  MOV R3, 0xffff ;  /* 0x0000ffff00037802 */ /* 0x000fc60000000f00 */
[----:B------:R-:W-:Y:S04]  /*43d0*/  DEPBAR.LE SB2, 0x36 ;  /* 0x0000ad800000791a */ /* 0x000fe80000000000 */
[----:B------:R-:W2:Y:S02]  /*43e0*/  UTCATOMSWS.FIND_AND_SET.ALIGN UP0, UR4, UR4 ;  /* 0x00000004000475e3 */ /* 0x000ea40008000800 */
[----:B--2---:R-:W-:Y:S01]  /*43f0*/  MOV R4, UR4 ;  /* 0x0000000400047c02 */ /* 0x004fe20008000f00 */
[----:B------:R-:W-:Y:S06]  /*4400*/  BRA.U UP0, `(.L_x_89) ;  /* 0x0000000100187547 */ /* 0x000fec000b800000 */
.L_x_90:
[----:B------:R-:W-:Y:S05]  /*4410*/  NANOSLEEP 0x64 ;  /* 0x000000640000795d */ /* 0x000fea0003800000 */
[----:B------:R-:W-:-:S05]  /*4420*/  UMOV UR4, 0x10 ;  /* 0x0000001000047882 */ /* 0x000fca0000000000 */
[----:B------:R-:W-:Y:S04]  /*4430*/  DEPBAR.LE SB2, 0x36 ;  /* 0x0000ad800000791a */ /* 0x000fe80000000000 */
[----:B------:R-:W2:Y:S02]  /*4440*/  UTCATOMSWS.FIND_AND_SET.ALIGN UP0, UR4, UR4 ;  /* 0x00000004000475e3 */ /* 0x000ea40008000800 */
[----:B--2---:R-:W-:Y:S01]  /*4450*/  MOV R4, UR4 ;  /* 0x0000000400047c02 */ /* 0x004fe20008000f00 */
[----:B------:R-:W-:Y:S05]  /*4460*/  BRA.U !UP0, `(.L_x_90) ;  /* 0xfffffffd08e87547 */ /* 0x000fea000b83ffff */
.L_x_89:
[-C--:B------:R-:W-:Y:S02]  /*4470*/  SHF.L.U32 R3, R3, R4.reuse, RZ ;  /* 0x0000000403037219 */ /* 0x080fe400000006ff */
[----:B------:R-:W-:Y:S01]  /*4480*/  SHF.L.U32 R0, R0, R4, RZ ;  /* 0x0000000400007219 */ /* 0x000fe200000006ff */
[----:B------:R-:W-:Y:S02]  /*4490*/  IMAD.SHL.U32 R4, R4, 0x20, RZ ;  /* 0x0000002004047824 */ /* 0x000fe400078e00ff */
[----:B------:R2:W-:Y:S04]  /*44a0*/  ATOMS.OR RZ, [UR5+0x14], R3 ;  /* 0x00001403ffff798c */ /* 0x0005e8000b000005 */
[----:B------:R2:W-:Y:S04]  /*44b0*/  ATOMS.OR RZ, [UR5+0x18], R0 ;  /* 0x00001800ffff798c */ /* 0x0005e8000b000005 */
[----:B------:R2:W-:Y:S01]  /*44c0*/  STS [UR6+0x300], R4 ;  /* 0x00030004ff007988 */ /* 0x0005e20008000806 */
[----:B------:R-:W-:Y:S05]  /*44d0*/  BRA `(.L_x_88) ;  /* 0x0000000000107947 */ /* 0x000fea0003800000 */
.L_x_87:
[----:B------:R-:W-:Y:S02]  /*44e0*/  MOV R0, 0xffffffff ;  /* 0xffffffff00007802 */ /* 0x000fe40000000f00 */
[----:B------:R-:W-:-:S03]  /*44f0*/  MOV R4, 0x4520 ;  /* 0x0000452000047802 */ /* 0x000fc60000000f00 */
[----:B------:R2:W-:Y:S04]  /*4500*/  STS [UR6+0x300], R0 ;  /* 0x00030000ff007988 */ /* 0x0005e80008000806 */
[----:B-12--5:R-:W-:Y:S05]  /*4510*/  CALL.REL.NOINC `($__internal_1_$__cuda_sm10x_tcgen05_guardrail_trap_phase_invalid_during_alloc) ;  /* 0x0000005c00007944 */ /* 0x026fea0003c00000 */
.L_x_88:
[----:B------:R-:W-:Y:S05]  /*4520*/  WARPSYNC.ALL ;  /* 0x0000000000007948 */ /* 0x000fea0003800000 */
[----:B------:R-:W3:Y:S01]  /*4530*/  S2UR UR4, SR_CgaCtaId ;  /* 0x00000000000479c3 */ /* 0x000ee20000008800 */
[----:B------:R-:W-:Y:S01]  /*4540*/  UMOV UR13, 0x400 ;  /* 0x00000400000d7882 */ /* 0x000fe20000000000 */
[----:B------:R-:W-:-:S06]  /*4550*/  NOP ;  /* 0x0000000000007918 */ /* 0x000fcc0000000000 */
[----:B------:R-:W-:Y:S06]  /*4560*/  BAR.ARV 0x6, 0xa0 ;  /* 0x0182800000007b1d */ /* 0x000fec0000002000 */
[----:B------:R-:W4:Y:S01]  /*4570*/  LDCU UR5, c[0x0][0x38c] ;  /* 0x00007180ff0577ac */ /* 0x000f220008000800 */
[----:B------:R-:W-:Y:S01]  /*4580*/  LOP3.LUT R2, R2, 0xffff, RZ, 0xc0, !PT ;  /* 0x0000ffff02027812 */ /* 0x000fe200078ec0ff */
[----:B------:R-:W-:Y:S01]  /*4590*/  IMAD.MOV.U32 R11, RZ, RZ, 0x1 ;  /* 0x00000001ff0b7424 */ /* 0x000fe200078e00ff */
[----:B------:R-:W-:Y:S01]  /*45a0*/  CS2R R8, SRZ ;  /* 0x0000000000087805 */ /* 0x000fe2000001ff00 */
[----:B------:R-:W1:Y:S01]  /*45b0*/  LDCU UR8, c[0x0][0x38c] ;  /* 0x00007180ff0877ac */ /* 0x000e620008000800 */
[----:B------:R-:W-:Y:S01]  /*45c0*/  R2UR UR15, R2 ;  /* 0x00000000020f72ca */ /* 0x000fe200000e0000 */
[----:B------:R-:W-:Y:S01]  /*45d0*/  IMAD.MOV.U32 R10, RZ, RZ, RZ ;  /* 0x000000ffff0a7224 */ /* 0x000fe200078e00ff */
[----:B------:R-:W-:Y:S01]  /*45e0*/  UMOV UR18, URZ ;  /* 0x000000ff00127c82 */ /* 0x000fe20008000000 */
[----:B------:R-:W-:Y:S01]  /*45f0*/  UMOV UR10, URZ ;  /* 0x000000ff000a7c82 */ /* 0x000fe20008000000 */
[----:B---3--:R-:W-:Y:S01]  /*4600*/  ULEA UR13, UR4, UR13, 0x18 ;  /* 0x0000000d040d7291 */ /* 0x008fe2000f8ec0ff */
[----:B------:R-:W-:Y:S01]  /*4610*/  UMOV UR20, 0x0 ;  /* 0x0000000000147882 */ /* 0x000fe20000000000 */
[----:B------:R-:W-:-:S02]  /*4620*/  UMOV UR21, 0x4200010 ;  /* 0x0420001000157882 */ /* 0x000fc40000000000 */
[----:B------:R-:W-:Y:S02]  /*4630*/  UIADD3 UR6, UPT, UPT, UR13, 0x4600, URZ ;  /* 0x000046000d067890 */ /* 0x000fe4000fffe0ff */
[----:B------:R-:W-:Y:S02]  /*4640*/  UIADD3 UR7, UPT, UPT, UR13, 0x15600, URZ ;  /* 0x000156000d077890 */ /* 0x000fe4000fffe0ff */
[----:B----4-:R-:W-:Y:S01]  /*4650*/  UIADD3 UR5, UPT, UPT, UR5, 0x1f, URZ ;  /* 0x0000001f05057890 */ /* 0x010fe2000fffe0ff */
[----:B--2---:R-:W2:Y:S01]  /*4660*/  LDS R0, [UR13+0x300] ;  /* 0x0003000dff007984 */ /* 0x004ea20008000800 */
[----:B------:R-:W-:Y:S02]  /*4670*/  USHF.R.U32.HI UR6, URZ, 0x4, UR6 ;  /* 0x00000004ff067899 */ /* 0x000fe40008011606 */
[----:B------:R-:W-:Y:S02]  /*4680*/  USHF.R.S32.HI UR4, URZ, 0x1f, UR5 ;  /* 0x0000001fff047899 */ /* 0x000fe40008011405 */
[----:B------:R-:W-:-:S02]  /*4690*/  ULOP3.LUT UR6, UR6, 0x3fff, URZ, 0xc0, !UPT ;  /* 0x00003fff06067892 */ /* 0x000fc4000f8ec0ff */
[----:B------:R-:W-:Y:S02]  /*46a0*/  ULEA.HI UR4, UR4, UR5, URZ, 0x5 ;  /* 0x0000000504047291 */ /* 0x000fe4000f8f28ff */
[----:B------:R-:W-:Y:S02]  /*46b0*/  USHF.R.U32.HI UR5, URZ, 0x4, UR7 ;  /* 0x00000004ff057899 */ /* 0x000fe40008011607 */
[----:B------:R-:W-:Y:S02]  /*46c0*/  USHF.R.S32.HI UR22, URZ, 0x5, UR4 ;  /* 0x00000005ff167899 */ /* 0x000fe40008011404 */
[----:B------:R-:W-:Y:S02]  /*46d0*/  ULOP3.LUT UR5, UR5, 0x3fff, URZ, 0xc0, !UPT ;  /* 0x00003fff05057892 */ /* 0x000fe4000f8ec0ff */
[----:B------:R-:W-:Y:S02]  /*46e0*/  UISETP.LT.AND UP0, UPT, UR22, 0x1, UPT ;  /* 0x000000011600788c */ /* 0x000fe4000bf01270 */
[----:B------:R-:W-:-:S02]  /*46f0*/  ULOP3.LUT UR16, UR6, 0x10000, URZ, 0xfc, !UPT ;  /* 0x0001000006107892 */ /* 0x000fc4000f8efcff */
[----:B------:R-:W-:Y:S02]  /*4700*/  USEL UR23, UR22, 0x1, !UP0 ;  /* 0x0000000116177887 */ /* 0x000fe4000c000000 */
[----:B------:R-:W-:Y:S02]  /*4710*/  ULOP3.LUT UR17, UR5, 0x10000, URZ, 0xfc, !UPT ;  /* 0x0001000005117892 */ /* 0x000fe4000f8efcff */
[----:B------:R-:W-:Y:S02]  /*4720*/  UIADD3 UR23, UPT, UPT, -UR23, URZ, URZ ;  /* 0x000000ff17177290 */ /* 0x000fe4000fffe1ff */
[----:B-1----:R-:W-:Y:S01]  /*4730*/  UISETP.GE.AND UP4, UPT, UR8, 0x1, UPT ;  /* 0x000000010800788c */ /* 0x002fe2000bf86270 */
[----:B--2---:R-:W-:-:S15]  /*4740*/  R2UR UR24, R0 ;  /* 0x00000000001872ca */ /* 0x004fde00000e0000 */
.L_x_97:
[----:B------:R-:W-:Y:S02]  /*4750*/  LEA R0, R10, UR13, 0x3 ;  /* 0x0000000d0a007c11 */ /* 0x000fe4000f8e18ff */
[----:B------:R-:W-:Y:S02]  /*4760*/  SHF.L.U32 R5, R9, 0x1f, RZ ;  /* 0x0000001f09057819 */ /* 0x000fe400000006ff */
[----:B------:R-:W-:Y:S01]  /*4770*/  PLOP3.LUT P0, PT, PT, PT, UP4, 0x80, 0x8 ;  /* 0x000000000008781c */ /* 0x000fe20003f0f048 */
[----:B------:R-:W-:Y:S01]  /*4780*/  VIADD R3, R0, 0x260 ;  /* 0x0000026000037836 */ /* 0x000fe20000000000 */
[----:B-1----:R-:W1:Y:S02]  /*4790*/  SYNCS.PHASECHK.TRANS64.TRYWAIT P1, [R0+URZ+0x250], R5 ;  /* 0x00025005000075a7 */ /* 0x002e6400080211ff */
[----:B-1-3--:R-:W-:Y:S09]  /*47a0*/  @!P1 BRA `(.L_x_91) ;  /* 0x0000005000e89947 */ /* 0x00aff20003800000 */
.L_x_218:
[----:B------:R-:W-:Y:S01]  /*47b0*/  LEA R4, R10, UR13, 0x4 ;  /* 0x0000000d0a047c11 */ /* 0x000fe2000f8e20ff */
[----:B------:R-:W-:Y:S01]  /*47c0*/  @UP4 ULEA UR4, UR10, UR13, 0x3 ;  /* 0x0000000d0a044291 */ /* 0x000fe2000f8e18ff */
[----:B------:R-:W-:Y:S01]  /*47d0*/  PLOP3.LUT P2, PT, PT, PT, PT, 0x80, 0x8 ;  /* 0x000000000008781c */ /* 0x000fe20003f4f070 */
[----:B------:R-:W-:Y:S01]  /*47e0*/  ULEA UR19, UR18, UR13, 0x3 ;  /* 0x0000000d12137291 */ /* 0x000fe2000f8e18ff */
[----:B------:R-:W-:Y:S02]  /*47f0*/  PRMT R3, RZ, 0x654, R3 ;  /* 0x00000654ff037816 */ /* 0x000fe40000000003 */
[----:B-1----:R-:W1:Y:S01]  /*4800*/  LDS.128 R4, [R4+0x2e0] ;  /* 0x0002e00004047984 */ /* 0x002e620000000c00 */
[----:B------:R-:W-:Y:S02]  /*4810*/  @P0 SHF.L.U32 R2, R8, 0x1f, RZ ;  /* 0x0000001f08020819 */ /* 0x000fe400000006ff */
[----:B------:R-:W-:Y:S01]  /*4820*/  SHF.L.U32 R0, R11, 0x1f, RZ ;  /* 0x0000001f0b007819 */ /* 0x000fe200000006ff */
[----:B------:R-:W-:Y:S01]  /*4830*/  @!PT LDS RZ, [RZ] ;  /* 0x00000000fffff984 */ /* 0x000fe20000000800 */
[----:B------:R-:W-:Y:S01]  /*4840*/  @!PT LDS RZ, [RZ] ;  /* 0x00000000fffff984 */ /* 0x000fe20000000800 */
[----:B------:R-:W-:Y:S01]  /*4850*/  @!PT LDS RZ, [RZ] ;  /* 0x00000000fffff984 */ /* 0x000fe20000000800 */
[----:B------:R-:W-:Y:S01]  /*4860*/  @!PT LDS RZ, [RZ] ;  /* 0x00000000fffff984 */ /* 0x000fe20000000800 */
[----:B------:R2:W-:Y:S06]  /*4870*/  MEMBAR.ALL.CTA ;  /* 0x0000000000007992 */ /* 0x0005ec0000008000 */
[----:B--2---:R-:W2:Y:S02]  /*4880*/  FENCE.VIEW.ASYNC.S ;  /* 0x00000000000073c6 */ /* 0x004ea40000000000 */
[----:B--2---:R2:W-:Y:S01]  /*4890*/  SYNCS.ARRIVE.TRANS64.RED.A1T0 RZ, [R3+URZ], RZ ;  /* 0x000000ff03ff79a7 */ /* 0x0045e200081004ff */
[----:B------:R2:W3:Y:S01]  /*48a0*/  @P0 SYNCS.PHASECHK.TRANS64.TRYWAIT P2, [UR4], R2 ;  /* 0x00000002ff0005a7 */ /* 0x0004e20008041104 */
[----:B-1----:R-:W-:Y:S01]  /*48b0*/  LOP3.LUT P1, RZ, R6, 0x1, RZ, 0xc0, !PT ;  /* 0x0000000106ff7812 */ /* 0x002fe2000782c0ff */
[----:B------:R-:W1:Y:S02]  /*48c0*/  SYNCS.PHASECHK.TRANS64.TRYWAIT P0, [UR19+0x290], R0 ;  /* 0x00029000ff0075a7 */ /* 0x000e640008001113 */
[----:B-123--:R-:W-:Y:S10]  /*48d0*/  @!P0 BRA `(.L_x_92) ;  /* 0x0000005000b08947 */ /* 0x00eff40003800000 */
.L_x_220:
[----:B------:R-:W-:Y:S01]  /*48e0*/  IADD3 R10, PT, PT, R10, 0x1, RZ ;  /* 0x000000010a0a7810 */ /* 0x000fe20007ffe0ff */
[----:B------:R-:W-:Y:S06]  /*48f0*/  BRA.U !UP4, `(.L_x_93) ;  /* 0x000000010ca07547 */ /* 0x000fec000b800000 */
[----:B------:R-:W-:Y:S02]  /*4900*/  ULEA.HI UR4, UR18, UR18, URZ, 0x1 ;  /* 0x0000001212047291 */ /* 0x000fe4000f8f08ff */
[----:B------:R-:W-:Y:S02]  /*4910*/  UPLOP3.LUT UP2, UPT, UPT, UPT, UPT, 0x40, 0x4 ;  /* 0x000000000004789c */ /* 0x000fe40003f4e870 */
[----:B------:R-:W-:Y:S02]  /*4920*/  USHF.L.U32 UR5, UR4, 0x6, URZ ;  /* 0x0000000604057899 */ /* 0x000fe400080006ff */
[----:B------:R-:W-:Y:S02]  /*4930*/  ULOP3.LUT UR14, UR4, 0xffe, URZ, 0xc0, !UPT ;  /* 0x00000ffe040e7892 */ /* 0x000fe4000f8ec0ff */
[----:B------:R-:W-:Y:S02]  /*4940*/  ULOP3.LUT UR4, UR5, 0xffffff80, URZ, 0xc0, !UPT ;  /* 0xffffff8005047892 */ /* 0x000fe4000f8ec0ff */
[----:B------:R-:W-:-:S02]  /*4950*/  UIADD3 UR14, UPT, UPT, -UR14, UR18, URZ ;  /* 0x000000120e0e7290 */ /* 0x000fc4000fffe1ff */
[----:B------:R-:W-:Y:S01]  /*4960*/  UIADD3 UR4, UPT, UPT, UR24, UR4, URZ ;  /* 0x0000000418047290 */ /* 0x000fe2000fffe0ff */
[----:B------:R-:W-:Y:S01]  /*4970*/  UMOV UR12, UR23 ;  /* 0x00000017000c7c82 */ /* 0x000fe20008000000 */
[----:B------:R-:W-:Y:S02]  /*4980*/  UMOV UR11, UR22 ;  /* 0x00000016000b7c82 */ /* 0x000fe40008000000 */
[----:B------:R-:W-:Y:S01]  /*4990*/  ULEA UR14, UR14, UR4, 0x14 ;  /* 0x000000040e0e7291 */ /* 0x000fe2000f8ea0ff */
[----:B------:R-:W-:-:S11]  /*49a0*/  UMOV UR5, UR10 ;  /* 0x0000000a00057c82 */ /* 0x000fd60008000000 */
.L_x_96:
[----:B------:R-:W-:Y:S02]  /*49b0*/  UIADD3 UR12, UPT, UPT, UR12, 0x1, URZ ;  /* 0x000000010c0c7890 */ /* 0x000fe4000fffe0ff */
[----:B--2---:R-:W-:Y:S02]  /*49c0*/  ULEA UR6, UR5, UR13, 0x3 ;  /* 0x0000000d05067291 */ /* 0x004fe4000f8e18ff */
[----:B------:R-:W-:Y:S01]  /*49d0*/  UISETP.NE.AND UP3, UPT, UR12, URZ, UPT ;  /* 0x000000ff0c00728c */ /* 0x000fe2000bf65270 */
[----:B---3--:R-:W-:Y:S10]  /*49e0*/  @P2 BRA `(.L_x_94) ;  /* 0x00000000000c2947 */ /* 0x008ff40003800000 */
[----:B-1----:R-:W-:Y:S04]  /*49f0*/  SHF.L.U32 R3, R8, 0x1f, RZ ;  /* 0x0000001f08037819 */ /* 0x002fe800000006ff */
[----:B------:R-:W1:Y:S02]  /*4a00*/  SYNCS.PHASECHK.TRANS64.TRYWAIT P0, [UR6], R3 ;  /* 0x00000003ff0075a7 */ /* 0x000e640008001106 */
[----:B-1----:R-:W-:Y:S05]  /*4a10*/  @!P0 BRA `(.L_x_95) ;  /* 0x0000005000788947 */ /* 0x002fea0003800000 */
.L_x_94:
[----:B------:R-:W-:Y:S01]  /*4a20*/  UISETP.NE.AND UP0, UPT, UR11, 0x1, UPT ;  /* 0x000000010b00788c */ /* 0x000fe2000bf05270 */
[----:B------:R-:W-:Y:S01]  /*4a30*/  PLOP3.LUT P2, PT, PT, PT, PT, 0x80, 0x8 ;  /* 0x000000000008781c */ /* 0x000fe20003f4f070 */
[----:B------:R-:W-:Y:S02]  /*4a40*/  UIADD3 UR4, UPT, UPT, UR5, 0x1, URZ ;  /* 0x0000000105047890 */ /* 0x000fe4000fffe0ff */
[----:B------:R-:W-:Y:S02]  /*4a50*/  ULEA UR8, UR5, UR17, 0x8 ;  /* 0x0000001105087291 */ /* 0x000fe4000f8e40ff */
[----:B------:R-:W-:Y:S01]  /*4a60*/  UISETP.NE.AND UP1, UPT, UR4, 0x22, UPT ;  /* 0x000000220400788c */ /* 0x000fe2000bf25270 */
[----:B------:R-:W-:Y:S01]  /*4a70*/  PLOP3.LUT P0, PT, PT, PT, UP0, 0x80, 0x8 ;  /* 0x000000000008781c */ /* 0x000fe20003f0f008 */
[----:B------:R-:W-:Y:S02]  /*4a80*/  UIADD3 UR11, UPT, UPT, UR11, -0x1, URZ ;  /* 0xffffffff0b0b7890 */ /* 0x000fe4000fffe0ff */
[----:B------:R-:W-:Y:S02]  /*4a90*/  USEL UR7, URZ, 0x1, UP1 ;  /* 0x00000001ff077887 */ /* 0x000fe40008800000 */
[----:B------:R-:W-:Y:S01]  /*4aa0*/  USEL UR10, UR4, URZ, UP1 ;  /* 0x000000ff040a7287 */ /* 0x000fe20008800000 */
[----:B------:R-:W-:Y:S03]  /*4ab0*/  UMOV UR9, 0xc0004010 ;  /* 0xc000401000097882 */ /* 0x000fe60000000000 */
[----:B------:R-:W-:Y:S01]  /*4ac0*/  @UP0 ULEA UR4, UR10, UR13, 0x3 ;  /* 0x0000000d0a040291 */ /* 0x000fe2000f8e18ff */
[----:B------:R-:W-:Y:S01]  /*4ad0*/  LOP3.LUT R8, R8, UR7, RZ, 0x3c, !PT ;  /* 0x0000000708087c12 */ /* 0x000fe2000f8e3cff */
[----:B------:R-:W-:Y:S03]  /*4ae0*/  UMOV UR7, 0xc0004010 ;  /* 0xc000401000077882 */ /* 0x000fe60000000000 */
[----:B-1----:R-:W-:Y:S04]  /*4af0*/  @P0 SHF.L.U32 R0, R8, 0x1f, RZ ;  /* 0x0000001f08000819 */ /* 0x002fe800000006ff */
[----:B------:R2:W3:Y:S01]  /*4b00*/  @P0 SYNCS.PHASECHK.TRANS64.TRYWAIT P2, [UR4], R0 ;  /* 0x00000000ff0005a7 */ /* 0x0004e20008041104 */
[----:B------:R-:W-:Y:S02]  /*4b10*/  UIADD3 UR4, UPT, UPT, UR6, 0x110, URZ ;  /* 0x0000011006047890 */ /* 0x000fe4000fffe0ff */
[----:B------:R-:W-:Y:S03]  /*4b20*/  ULEA UR6, UR5, UR16, 0x7 ;  /* 0x0000001005067291 */ /* 0x000fe6000f8e38ff */
[----:B------:R-:W-:Y:S06]  /*4b30*/  UMOV UR5, UR10 ;  /* 0x0000000a00057c82 */ /* 0x000fec0008000000 */
[----:B------:R2:W-:Y:S01]  /*4b40*/  UTCQMMA gdesc[UR6], gdesc[UR8], tmem[UR14], tmem[UR20], idesc[UR21], UP2 ;  /* 0x00ff1408060075ea */ /* 0x0005e2000900030e */
[----:B------:R-:W-:Y:S01]  /*4b50*/  UPLOP3.LUT UP2, UPT, UPT, UPT, UPT, 0x80, 0x8 ;  /* 0x000000000008789c */ /* 0x000fe20003f4f070 */
[----:B------:R2:W-:Y:S01]  /*4b60*/  UTCBAR.MULTICAST [UR4], URZ, UR15 ;  /* 0x000000ff040073e9 */ /* 0x0005e2000800080f */
[----:B------:R-:W-:Y:S09]  /*4b70*/  BRA.U UP3, `(.L_x_96) ;  /* 0xfffffffd038c7547 */ /* 0x000ff2000b83ffff */
.L_x_93:
[----:B--2---:R-:W-:Y:S01]  /*4b80*/  UIADD3 UR4, UPT, UPT, UR18, 0x1, URZ ;  /* 0x0000000112047890 */ /* 0x004fe2000fffe0ff */
[C---:B------:R-:W-:Y:S01]  /*4b90*/  ISETP.NE.AND P0, PT, R10.reuse, 0x2, PT ;  /* 0x000000020a00780c */ /* 0x040fe20003f05270 */
[----:B------:R-:W-:Y:S02]  /*4ba0*/  UIADD3 UR5, UPT, UPT, UR19, 0x270, URZ ;  /* 0x0000027013057890 */ /* 0x000fe4000fffe0ff */
[----:B------:R-:W-:Y:S01]  /*4bb0*/  UISETP.NE.AND UP0, UPT, UR4, 0x4, UPT ;  /* 0x000000040400788c */ /* 0x000fe2000bf05270 */
[----:B-1----:R-:W-:Y:S02]  /*4bc0*/  SEL R0, RZ, 0x1, P0 ;  /* 0x00000001ff007807 */ /* 0x002fe40000000000 */
[----:B------:R-:W-:Y:S01]  /*4bd0*/  SEL R10, R10, RZ, P0 ;  /* 0x000000ff0a0a7207 */ /* 0x000fe20000000000 */
[----:B------:R-:W-:Y:S01]  /*4be0*/  USEL UR6, URZ, 0x1, UP0 ;  /* 0x00000001ff067887 */ /* 0x000fe20008000000 */
[----:B------:R-:W-:Y:S01]  /*4bf0*/  LOP3.LUT R9, R9, R0, RZ, 0x3c, !PT ;  /* 0x0000000009097212 */ /* 0x000fe200078e3cff */
[----:B------:R-:W-:Y:S01]  /*4c00*/  USEL UR18, UR4, URZ, UP0 ;  /* 0x000000ff04127287 */ /* 0x000fe20008000000 */
[----:B------:R1:W-:Y:S03]  /*4c10*/  UTCBAR [UR5], URZ ;  /* 0x000000ff050073e9 */ /* 0x0003e600080000ff */
[----:B------:R-:W-:Y:S01]  /*4c20*/  LOP3.LUT R11, R11, UR6, RZ, 0x3c, !PT ;  /* 0x000000060b0b7c12 */ /* 0x000fe2000f8e3cff */
[----:B------:R-:W-:Y:S07]  /*4c30*/  @P1 BRA `(.L_x_97) ;  /* 0xfffffff800c41947 */ /* 0x000fee000383ffff */
[----:B------:R-:W2:Y:S01]  /*4c40*/  S2UR UR8, SR_CgaCtaId ;  /* 0x00000000000879c3 */ /* 0x000ea20000008800 */
[----:B------:R-:W-:Y:S01]  /*4c50*/  ELECT P0, URZ, PT ;  /* 0x0000000000ff782f */ /* 0x000fe20003800000 */
[----:B------:R-:W-:Y:S01]  /*4c60*/  IMAD.MOV.U32 R0, RZ, RZ, 0x1 ;  /* 0x00000001ff007424 */ /* 0x000fe200078e00ff */
[----:B------:R-:W-:Y:S01]  /*4c70*/  UIADD3 UR13, UPT, UPT, UR13, 0x290, URZ ;  /* 0x000002900d0d7890 */ /* 0x000fe2000fffe0ff */
[----:B------:R-:W-:Y:S01]  /*4c80*/  SHF.L.U32 R3, R11, 0x1f, RZ ;  /* 0x0000001f0b037819 */ /* 0x000fe200000006ff */
[----:B------:R-:W-:-:S03]  /*4c90*/  UMOV UR4, 0x40 ;  /* 0x0000004000047882 */ /* 0x000fc60000000000 */
[----:B------:R-:W-:Y:S01]  /*4ca0*/  UVIRTCOUNT.DEALLOC.SMPOOL 0x80 ;  /* 0x000000800000784c */ /* 0x000fe20000000000 */
[----:B--2---:R-:W-:Y:S02]  /*4cb0*/  ULEA UR8, UR8, UR4, 0x18 ;  /* 0x0000000408087291 */ /* 0x004fe4000f8ec0ff */
[----:B------:R-:W-:-:S07]  /*4cc0*/  ULEA UR4, UR18, UR13, 0x3 ;  /* 0x0000000d12047291 */ /* 0x000fce000f8e18ff */
[----:B------:R2:W-:Y:S02]  /*4cd0*/  @P0 STS.U8 [UR8+0x1c], R0 ;  /* 0x00001c00ff000988 */ /* 0x0005e40008000008 */
[----:B------:R-:W4:Y:S02]  /*4ce0*/  SYNCS.PHASECHK.TRANS64.TRYWAIT P0, [UR4], R3 ;  /* 0x00000003ff0075a7 */ /* 0x000f240008001104 */
[----:B--2-4-:R-:W-:Y:S05]  /*4cf0*/  @!P0 BRA `(.L_x_98) ;  /* 0x0000004c00d88947 */ /* 0x014fea0003800000 */
.L_x_223:
[----:B------:R-:W-:-:S04]  /*4d00*/  UIADD3 UR4, UPT, UPT, UR18, 0x1, URZ ;  /* 0x0000000112047890 */ /* 0x000fc8000fffe0ff */
[----:B------:R-:W-:-:S04]  /*4d10*/  UISETP.NE.AND UP0, UPT, UR4, 0x4, UPT ;  /* 0x000000040400788c */ /* 0x000fc8000bf05270 */
[----:B------:R-:W-:Y:S02]  /*4d20*/  USEL UR6, URZ, 0x1, UP0 ;  /* 0x00000001ff067887 */ /* 0x000fe40008000000 */
[----:B------:R-:W-:-:S04]  /*4d30*/  USEL UR4, UR4, URZ, UP0 ;  /* 0x000000ff04047287 */ /* 0x000fc80008000000 */
[----:B-1----:R-:W-:Y:S01]  /*4d40*/  ULEA UR5, UR4, UR13, 0x3 ;  /* 0x0000000d04057291 */ /* 0x002fe2000f8e18ff */
[----:B------:R-:W-:-:S04]  /*4d50*/  LOP3.LUT R2, R11, UR6, RZ, 0x3c, !PT ;  /* 0x000000060b027c12 */ /* 0x000fc8000f8e3cff */
[----:B--2---:R-:W-:-:S04]  /*4d60*/  SHF.L.U32 R3, R2, 0x1f, RZ ;  /* 0x0000001f02037819 */ /* 0x004fc800000006ff */
[----:B------:R-:W1:Y:S02]  /*4d70*/  SYNCS.PHASECHK.TRANS64.TRYWAIT P0, [UR5], R3 ;  /* 0x00000003ff0075a7 */ /* 0x000e640008001105 */
[----:B-1----:R-:W-:Y:S05]  /*4d80*/  @!P0 BRA `(.L_x_99) ;  /* 0x0000004c00cc8947 */ /* 0x002fea0003800000 */
.L_x_225:
        /* <DEDUP_REMOVED lines=9> */
.L_x_227:
[----:B------:R-:W-:-:S04]  /*4e20*/  UIADD3 UR4, UPT, UPT, UR4, 0x1, URZ ;  /* 0x0000000104047890 */ /* 0x000fc8000fffe0ff */
[----:B------:R-:W-:-:S04]  /*4e30*/  UISETP.NE.AND UP0, UPT, UR4, 0x4, UPT ;  /* 0x000000040400788c */ /* 0x000fc8000bf05270 */
[----:B------:R-:W-:Y:S02]  /*4e40*/  USEL UR5, URZ, 0x1, UP0 ;  /* 0x00000001ff057887 */ /* 0x000fe40008000000 */
[----:B------:R-:W-:-:S04]  /*4e50*/  USEL UR4, UR4, URZ, UP0 ;  /* 0x000000ff04047287 */ /* 0x000fc80008000000 */
[----:B------:R-:W-:Y:S01]  /*4e60*/  ULEA UR4, UR4, UR13, 0x3 ;  /* 0x0000000d04047291 */ /* 0x000fe2000f8e18ff */
[----:B-1----:R-:W-:-:S04]  /*4e70*/  LOP3.LUT R3, R2, UR5, RZ, 0x3c, !PT ;  /* 0x0000000502037c12 */ /* 0x002fc8000f8e3cff */
[----:B------:R-:W-:-:S04]  /*4e80*/  SHF.L.U32 R3, R3, 0x1f, RZ ;  /* 0x0000001f03037819 */ /* 0x000fc800000006ff */
[----:B------:R-:W1:Y:S02]  /*4e90*/  SYNCS.PHASECHK.TRANS64.TRYWAIT P0, [UR4], R3 ;  /* 0x00000003ff0075a7 */ /* 0x000e640008001104 */
[----:B-1----:R-:W-:Y:S05]  /*4ea0*/  @!P0 BRA `(.L_x_101) ;  /* 0x0000004c00b48947 */ /* 0x002fea0003800000 */
.L_x_229:
[----:B------:R-:W-:Y:S01]  /*4eb0*/  NOP ;  /* 0x0000000000007918 */ /* 0x000fe20000000000 */
[----:B-1----:R-:W1:Y:S01]  /*4ec0*/  LDS R0, [UR8+0x14] ;  /* 0x00001408ff007984 */ /* 0x002e620008000800 */
[----:B------:R-:W-:Y:S01]  /*4ed0*/  ULOP3.LUT UR4, UR24, 0xffff, URZ, 0xc0, !UPT ;  /* 0x0000ffff18047892 */ /* 0x000fe2000f8ec0ff */
[----:B------:R-:W-:Y:S01]  /*4ee0*/  UMOV UR5, 0xffff ;  /* 0x0000ffff00057882 */ /* 0x000fe20000000000 */
[----:B------:R-:W-:Y:S02]  /*4ef0*/  UMOV UR6, 0x1 ;  /* 0x0000000100067882 */ /* 0x000fe40000000000 */
[----:B------:R-:W-:-:S04]  /*4f00*/  USHF.R.U32.HI UR4, URZ, 0x5, UR4 ;  /* 0x00000005ff047899 */ /* 0x000fc80008011604 */
[----:B------:R-:W-:Y:S02]  /*4f10*/  USHF.L.U32 UR5, UR5, UR4, URZ ;  /* 0x0000000405057299 */ /* 0x000fe400080006ff */
[----:B------:R-:W-:-:S04]  /*4f20*/  USHF.L.U32 UR4, UR6, UR4, URZ ;  /* 0x0000000406047299 */ /* 0x000fc800080006ff */
[----:B-1----:R-:W-:-:S04]  /*4f30*/  LOP3.LUT R0, R0, UR5, RZ, 0xc0, !PT ;  /* 0x0000000500007c12 */ /* 0x002fc8000f8ec0ff */
[----:B------:R-:W-:-:S13]  /*4f40*/  ISETP.NE.AND P0, PT, R0, UR5, PT ;  /* 0x0000000500007c0c */ /* 0x000fda000bf05270 */
[----:B------:R-:W-:Y:S05]  /*4f50*/  @P0 BRA `(.L_x_102) ;  /* 0x0000000000580947 */ /* 0x000fea0003800000 */
[----:B------:R-:W1:Y:S02]  /*4f60*/  LDS R0, [UR8+0x18] ;  /* 0x00001808ff007984 */ /* 0x000e640008000800 */
[----:B-1----:R-:W-:-:S04]  /*4f70*/  LOP3.LUT R0, R0, UR4, RZ, 0xc0, !PT ;  /* 0x0000000400007c12 */ /* 0x002fc8000f8ec0ff */
[----:B------:R-:W-:-:S13]  /*4f80*/  ISETP.NE.AND P0, PT, R0, UR4, PT ;  /* 0x0000000400007c0c */ /* 0x000fda000bf05270 */
[----:B------:R-:W-:Y:S05]  /*4f90*/  @P0 BRA `(.L_x_103) ;  /* 0x00000000003c0947 */ /* 0x000fea0003800000 */
[----:B------:R-:W1:Y:S01]  /*4fa0*/  S2R R2, SR_LANEID ;  /* 0x0000000000027919 */ /* 0x000e620000000000 */
[----:B------:R-:W-:Y:S01]  /*4fb0*/  ULOP3.LUT UR5, URZ, UR5, URZ, 0x33, !UPT ;  /* 0x00000005ff057292 */ /* 0x000fe2000f8e33ff */
[----:B------:R-:W-:Y:S01]  /*4fc0*/  LOP3.LUT R4, RZ, UR4, RZ, 0x33, !PT ;  /* 0x00000004ff047c12 */ /* 0x000fe2000f8e33ff */
[----:B------:R-:W-:Y:S02]  /*4fd0*/  VOTEU.ANY UR4, UPT, PT ;  /* 0x0000000000047886 */ /* 0x000fe400038e0100 */
[----:B------:R-:W-:Y:S01]  /*4fe0*/  UFLO.U32 UR4, UR4 ;  /* 0x00000004000472bd */ /* 0x000fe200080e0000 */
[----:B------:R-:W2:Y:S01]  /*4ff0*/  REDUX UR6, R4 ;  /* 0x00000000040673c4 */ /* 0x000ea20000000000 */
[----:B------:R-:W-:-:S06]  /*5000*/  IMAD.U32 R0, RZ, RZ, UR5 ;  /* 0x00000005ff007e24 */ /* 0x000fcc000f8e00ff */
[----:B------:R4:W-:Y:S01]  /*5010*/  UTCATOMSWS.AND URZ, UR5 ;  /* 0x0000000500ff79e3 */ /* 0x0009e20008000000 */
[----:B------:R-:W3:Y:S01]  /*5020*/  REDUX UR7, R0 ;  /* 0x00000000000773c4 */ /* 0x000ee20000000000 */
[----:B-1----:R-:W-:Y:S01]  /*5030*/  ISETP.EQ.U32.AND P0, PT, R2, UR4, PT ;  /* 0x0000000402007c0c */ /* 0x002fe2000bf02070 */
[----:B--2---:R-:W-:Y:S01]  /*5040*/  IMAD.U32 R2, RZ, RZ, UR6 ;  /* 0x00000006ff027e24 */ /* 0x004fe2000f8e00ff */
[----:B---3--:R-:W-:-:S11]  /*5050*/  MOV R3, UR7 ;  /* 0x0000000700037c02 */ /* 0x008fd60008000f00 */
[----:B------:R4:W-:Y:S04]  /*5060*/  @P0 ATOMS.AND RZ, [UR8+0x14], R3 ;  /* 0x00001403ffff098c */ /* 0x0009e8000a800008 */
[----:B------:R4:W-:Y:S01]  /*5070*/  @P0 ATOMS.AND RZ, [UR8+0x18], R2 ;  /* 0x00001802ffff098c */ /* 0x0009e2000a800008 */
[----:B------:R-:W-:Y:S05]  /*5080*/  BRA `(.L_x_104) ;  /* 0x0000000000147947 */ /* 0x000fea0003800000 */
.L_x_103:
[----:B------:R-:W-:Y:S02]  /*5090*/  MOV R2, 0x50b0 ;  /* 0x000050b000027802 */ /* 0x000fe40000000f00 */
[----:B---3-5:R-:W-:Y:S05]  /*50a0*/  CALL.REL.NOINC `($__internal_0_$__cuda_sm10x_tcgen05_guardrail_trap_col_being_dealloced_not_returned_by_alloc) ;  /* 0x0000005000107944 */ /* 0x028fea0003c00000 */
[----:B------:R-:W-:Y:S05]  /*50b0*/  BRA `(.L_x_104) ;  /* 0x0000000000087947 */ /* 0x000fea0003800000 */
.L_x_102:
[----:B------:R-:W-:Y:S02]  /*50c0*/  MOV R2, 0x50e0 ;  /* 0x000050e000027802 */ /* 0x000fe40000000f00 */
[----:B---3-5:R-:W-:Y:S05]  /*50d0*/  CALL.REL.NOINC `($__internal_2_$__cuda_sm10x_tcgen05_guardrail_trap_unallocated_columns_being_dealloced) ;  /* 0x00000050001c7944 */ /* 0x028fea0003c00000 */
.L_x_104:
[----:B------:R-:W-:Y:S01]  /*50e0*/  NOP ;  /* 0x0000000000007918 */ /* 0x000fe20000000000 */
[----:B----4-:R-:W-:Y:S05]  /*50f0*/  EXIT ;  /* 0x000000000000794d */ /* 0x010fea0003800000 */
.L_x_86:
[----:B------:R-:W-:-:S09]  /*5100*/  UISETP.NE.OR UP0, UPT, UR18, 0x3, !UP3 ;  /* 0x000000031200788c */ /* 0x000fd2000df05670 */
[----:B------:R-:W-:Y:S05]  /*5110*/  BRA.U UP0, `(.L_x_105) ;  /* 0x0000000d00ac7547 */ /* 0x000fea000b800000 */
[----:B------:R-:W2:Y:S01]  /*5120*/  LDCU.64 UR4, c[0x0][0x888] ;  /* 0x00011100ff0477ac */ /* 0x000ea20008000a00 */
[----:B------:R-:W3:Y:S01]  /*5130*/  S2UR UR10, SR_CgaCtaId ;  /* 0x00000000000a79c3 */ /* 0x000ee20000008800 */
[----:B------:R-:W-:Y:S02]  /*5140*/  HFMA2 R9, -RZ, RZ, 0, 0 ;  /* 0x00000000ff097431 */ /* 0x000fe400000001ff */
[----:B------:R-:W-:Y:S01]  /*5150*/  IMAD.MOV.U32 R11, RZ, RZ, 0x1 ;  /* 0x00000001ff0b7424 */ /* 0x000fe200078e00ff */
[----:B------:R-:W4:Y:S01]  /*5160*/  LDCU UR31, c[0x0][0x370] ;  /* 0x00006e00ff1f77ac */ /* 0x000f220008000800 */
[----:B------:R-:W-:Y:S01]  /*5170*/  IMAD.MOV.U32 R10, RZ, RZ, RZ ;  /* 0x000000ffff0a7224 */ /* 0x000fe200078e00ff */
[----:B------:R-:W-:Y:S01]  /*5180*/  MOV R3, 0x1000 ;  /* 0x0000100000037802 */ /* 0x000fe20000000f00 */
[----:B------:R-:W4:Y:S01]  /*5190*/  LDCU.128 UR32, c[0x0][0xb10] ;  /* 0x00016200ff2077ac */ /* 0x000f220008000c00 */
[----:B------:R-:W1:Y:S01]  /*51a0*/  LDC.64 R12, c[0x0][0x348] ;  /* 0x0000d200ff0c7b82 */ /* 0x000e620000000a00 */
[----:B------:R-:W3:Y:S01]  /*51b0*/  LDCU UR27, c[0x0][0x374] ;  /* 0x00006e80ff1b77ac */ /* 0x000ee20008000800 */
[----:B------:R-:W3:Y:S01]  /*51c0*/  LDCU.64 UR28, c[0x0][0x890] ;  /* 0x00011200ff1c77ac */ /* 0x000ee20008000a00 */
[----:B------:R-:W3:Y:S01]  /*51d0*/  LDCU UR15, c[0x0][0xb0c] ;  /* 0x00016180ff0f77ac */ /* 0x000ee20008000800 */
[----:B--2---:R-:W-:Y:S01]  /*51e0*/  UISETP.NE.U32.AND UP0, UPT, UR4, URZ, UPT ;  /* 0x000000ff0400728c */ /* 0x004fe2000bf05070 */
[----:B------:R-:W2:Y:S01]  /*51f0*/  LDCU UR43, c[0x0][0xb20] ;  /* 0x00016400ff2b77ac */ /* 0x000ea20008000800 */
[----:B------:R-:W2:Y:S01]  /*5200*/  LDCU UR4, c[0x0][0xb30] ;  /* 0x00016600ff0477ac */ /* 0x000ea20008000800 */
[----:B------:R-:W-:Y:S01]  /*5210*/  UMOV UR21, 0x400 ;  /* 0x0000040000157882 */ /* 0x000fe20000000000 */
[----:B----4-:R-:W-:-:S02]  /*5220*/  UIMAD.WIDE.U32 UR6, UR31, UR32, URZ ;  /* 0x000000201f0672a5 */ /* 0x010fc4000f8e00ff */
[----:B---3--:R-:W-:Y:S02]  /*5230*/  UIMAD.WIDE.U32 UR8, UR27, UR35, URZ ;  /* 0x000000231b0872a5 */ /* 0x008fe4000f8e00ff */
[----:B------:R-:W-:Y:S02]  /*5240*/  ULEA UR21, UR10, UR21, 0x18 ;  /* 0x000000150a157291 */ /* 0x000fe4000f8ec0ff */
[----:B------:R-:W-:Y:S02]  /*5250*/  UISETP.NE.U32.AND UP6, UPT, UR28, URZ, UPT ;  /* 0x000000ff1c00728c */ /* 0x000fe4000bfc5070 */
[----:B------:R-:W-:Y:S02]  /*5260*/  UIADD3 UR38, UPT, UPT, UR21, 0x228, URZ ;  /* 0x0000022815267890 */ /* 0x000fe4000fffe0ff */
[----:B------:R-:W-:Y:S02]  /*5270*/  UIADD3 UR17, UPT, UPT, UR21, 0x220, URZ ;  /* 0x0000022015117890 */ /* 0x000fe4000fffe0ff */
[----:B------:R-:W-:-:S02]  /*5280*/  UISETP.NE.AND.EX UP5, UPT, UR5, URZ, UPT, UP0 ;  /* 0x000000ff0500728c */ /* 0x000fc4000bfa5300 */
[----:B------:R-:W-:Y:S01]  /*5290*/  UISETP.NE.AND UP0, UPT, UR42, 0x1, UPT ;  /* 0x000000012a00788c */ /* 0x000fe2000bf05270 */
[----:B------:R-:W-:Y:S01]  /*52a0*/  UMOV UR41, UR7 ;  /* 0x0000000700297c82 */ /* 0x000fe20008000000 */
[----:B------:R-:W-:Y:S01]  /*52b0*/  UMOV UR40, UR9 ;  /* 0x0000000900287c82 */ /* 0x000fe20008000000 */
[----:B------:R-:W-:Y:S02]  /*52c0*/  USEL UR37, URZ, 0x1, UP4 ;  /* 0x00000001ff257887 */ /* 0x000fe4000a000000 */
[----:B------:R-:W-:Y:S02]  /*52d0*/  UISETP.NE.AND UP0, UPT, UR15, 0x1, UPT ;  /* 0x000000010f00788c */ /* 0x000fe4000bf05270 */
[----:B------:R-:W-:Y:S02]  /*52e0*/  UPLOP3.LUT UP4, UPT, UPT, UPT, UPT, 0x40, 0x4 ;  /* 0x000000000004789c */ /* 0x000fe40003f8e870 */
[----:B------:R-:W-:Y:S01]  /*52f0*/  UISETP.GE.AND UP2, UPT, UR42, 0x1, UPT ;  /* 0x000000012a00788c */ /* 0x000fe2000bf46270 */
[----:B------:R-:W3:Y:S01]  /*5300*/  LDCU.64 UR22, c[0x0][0xb28] ;  /* 0x00016500ff1677ac */ /* 0x000ee20008000a00 */
[----:B------:R-:W-:-:S02]  /*5310*/  UISETP.NE.AND.EX UP6, UPT, UR29, URZ, UPT, UP6 ;  /* 0x000000ff1d00728c */ /* 0x000fc4000bfc5360 */
[----:B------:R-:W-:Y:S02]  /*5320*/  UPRMT UR38, UR10, 0x654, UR38 ;  /* 0x000006540a267896 */ /* 0x000fe40008000026 */
[----:B------:R-:W-:Y:S02]  /*5330*/  UPRMT UR39, UR10, 0x654, UR17 ;  /* 0x000006540a277896 */ /* 0x000fe40008000011 */
[----:B------:R-:W-:Y:S02]  /*5340*/  USHF.R.U32.HI UR41, URZ, UR33, UR41 ;  /* 0x00000021ff297299 */ /* 0x000fe40008011629 */
[----:B--2---:R-:W-:Y:S02]  /*5350*/  USHF.R.U32.HI UR40, URZ, UR43, UR40 ;  /* 0x0000002bff287299 */ /* 0x004fe40008011628 */
[----:B------:R-:W-:Y:S02]  /*5360*/  UISETP.NE.AND UP0, UPT, UR34, 0x1, UPT ;  /* 0x000000012200788c */ /* 0x000fe4000bf05270 */
[----:B-1----:R-:W-:-:S11]  /*5370*/  UISETP.NE.AND UP3, UPT, UR4, 0x1, UPT ;  /* 0x000000010400788c */ /* 0x002fd6000bf65270 */
.L_x_114:
[C---:B------:R-:W-:Y:S02]  /*5380*/  LEA R8, R10.reuse, UR21, 0x3 ;  /* 0x000000150a087c11 */ /* 0x040fe4000f8e18ff */
[----:B------:R-:W-:Y:S02]  /*5390*/  SHF.L.U32 R5, R9, 0x1f, RZ ;  /* 0x0000001f09057819 */ /* 0x000fe400000006ff */
[----:B------:R-:W-:Y:S02]  /*53a0*/  LEA R6, R10, UR21, 0x4 ;  /* 0x000000150a067c11 */ /* 0x000fe4000f8e20ff */
[----:B-1----:R-:W1:Y:S02]  /*53b0*/  SYNCS.PHASECHK.TRANS64.TRYWAIT P0, [R8+URZ+0x250], R5 ;  /* 0x00025005080075a7 */ /* 0x002e6400080011ff */
[----:B-1----:R-:W-:Y:S05]  /*53c0*/  @!P0 BRA `(.L_x_106) ;  /* 0x0000004800848947 */ /* 0x002fea0003800000 */
.L_x_230:
[----:B-1----:R-:W1:Y:S01]  /*53d0*/  LDS.128 R4, [R6+0x2e0] ;  /* 0x0002e00006047984 */ /* 0x002e620000000c00 */
[----:B------:R-:W-:Y:S01]  /*53e0*/  UISETP.GE.AND UP0, UPT, UR42, 0x1, UPT ;  /* 0x000000012a00788c */ /* 0x000fe2000bf06270 */
[----:B------:R-:W-:Y:S01]  /*53f0*/  @!PT LDS RZ, [RZ] ;  /* 0x00000000fffff984 */ /* 0x000fe20000000800 */
[----:B------:R-:W-:Y:S01]  /*5400*/  @!PT LDS RZ, [RZ] ;  /* 0x00000000fffff984 */ /* 0x000fe20000000800 */
[----:B------:R-:W-:Y:S01]  /*5410*/  @!PT LDS RZ, [RZ] ;  /* 0x00000000fffff984 */ /* 0x000fe20000000800 */
[----:B------:R-:W-:Y:S01]  /*5420*/  @!PT LDS RZ, [RZ] ;  /* 0x00000000fffff984 */ /* 0x000fe20000000800 */
[----:B------:R2:W-:Y:S06]  /*5430*/  MEMBAR.ALL.CTA ;  /* 0x0000000000007992 */ /* 0x0005ec0000008000 */
[----:B--2---:R-:W2:Y:S01]  /*5440*/  FENCE.VIEW.ASYNC.S ;  /* 0x00000000000073c6 */ /* 0x004ea20000000000 */
[----:B-1----:R-:W-:Y:S11]  /*5450*/  LOP3.LUT P0, RZ, R6, 0x1, RZ, 0xc0, !PT ;  /* 0x0000000106ff7812 */ /* 0x002ff6000780c0ff */
[----:B------:R-:W-:Y:S02]  /*5460*/  @!UPT UIADD3 URZ, UPT, UPT, URZ, URZ, URZ ;  /* 0x000000fffffff290 */ /* 0x000fe4000fffe0ff */
[----:B--2---:R-:W-:Y:S01]  /*5470*/  VOTEU.ANY UP2, P0 ;  /* 0x0000000000ff7886 */ /* 0x004fe20000040100 */
[----:B------:R-:W-:Y:S11]  /*5480*/  PLOP3.LUT P0, PT, PT, PT, UP2, 0x80, 0x8 ;  /* 0x000000000008781c */ /* 0x000ff60003f0f028 */
[----:B------:R-:W-:Y:S02]  /*5490*/  @!UPT UIADD3 URZ, UPT, UPT, URZ, URZ, URZ ;  /* 0x000000fffffff290 */ /* 0x000fe4000fffe0ff */
[----:B------:R-:W-:Y:S02]  /*54a0*/  @P0 SHF.R.U32.HI R0, RZ, 0x10, R5 ;  /* 0x00000010ff000819 */ /* 0x000fe40000011605 */
[----:B------:R-:W-:Y:S02]  /*54b0*/  @P0 MOV R2, R4 ;  /* 0x0000000400020202 */ /* 0x000fe40000000f00 */
[----:B------:R-:W-:Y:S01]  /*54c0*/  @P0 R2UR UR4, R0 ;  /* 0x00000000000402ca */ /* 0x000fe200000e0000 */
[----:B------:R-:W-:Y:S01]  /*54d0*/  VIADD R0, R8, 0x260 ;  /* 0x0000026008007836 */ /* 0x000fe20000000000 */
[----:B------:R-:W-:Y:S02]  /*54e0*/  @P0 LOP3.LUT R4, R5, 0xffff, RZ, 0xc0, !PT ;  /* 0x0000ffff05040812 */ /* 0x000fe400078ec0ff */
[----:B------:R-:W-:Y:S02]  /*54f0*/  @P0 R2UR UR6, R2 ;  /* 0x00000000020602ca */ /* 0x000fe400000e0000 */
[----:B------:R-:W-:Y:S02]  /*5500*/  PRMT R0, RZ, 0x654, R0 ;  /* 0x00000654ff007816 */ /* 0x000fe40000000000 */
[----:B------:R-:W-:Y:S02]  /*5510*/  @P0 R2UR UR5, R4 ;  /* 0x00000000040502ca */ /* 0x000fe400000e0000 */
[----:B------:R1:W-:Y:S03]  /*5520*/  SYNCS.ARRIVE.TRANS64.RED.A1T0 RZ, [R0+URZ], RZ ;  /* 0x000000ff00ff79a7 */ /* 0x0003e600081004ff */
[----:B------:R-:W-:Y:S04]  /*5530*/  @UP2 UMOV UR26, UR4 ;  /* 0x00000004001a2c82 */ /* 0x000fe80008000000 */
[----:B------:R-:W-:Y:S04]  /*5540*/  @UP2 UMOV UR14, UR6 ;  /* 0x00000006000e2c82 */ /* 0x000fe80008000000 */
[----:B------:R-:W-:Y:S01]  /*5550*/  @UP2 UMOV UR13, UR5 ;  /* 0x00000005000d2c82 */ /* 0x000fe20008000000 */
[----:B------:R-:W-:Y:S05]  /*5560*/  BRA.U !UP0, `(.L_x_107) ;  /* 0x0000000108c07547 */ /* 0x000fea000b800000 */
[----:B------:R-:W-:Y:S02]  /*5570*/  UIMAD.WIDE.U32 UR8, UR13, UR35, URZ ;  /* 0x000000230d0872a5 */ /* 0x000fe4000f8e00ff */
[----:B------:R-:W-:Y:S02]  /*5580*/  UP2UR UR12, UPR, URZ, 0x4 ;  /* 0x00000004ff0c7883 */ /* 0x000fe40008000000 */
[----:B------:R-:W-:Y:S02]  /*5590*/  UISETP.NE.AND UP2, UPT, UR34, 0x1, UPT ;  /* 0x000000012200788c */ /* 0x000fe4000bf45270 */
[----:B------:R-:W-:Y:S02]  /*55a0*/  UIMAD.WIDE.U32 UR10, UR14, UR32, URZ ;  /* 0x000000200e0a72a5 */ /* 0x000fe4000f8e00ff */
[----:B------:R-:W-:Y:S02]  /*55b0*/  USEL UR4, UR27, UR40, !UP2 ;  /* 0x000000281b047287 */ /* 0x000fe4000d000000 */
[----:B------:R-:W-:Y:S02]  /*55c0*/  UISETP.NE.AND UP0, UPT, UR15, 0x1, UPT ;  /* 0x000000010f00788c */ /* 0x000fe4000bf05270 */
[----:B------:R-:W-:Y:S02]  /*55d0*/  UP2UR UR16, UPR, URZ, 0x2 ;  /* 0x00000002ff107883 */ /* 0x000fe40008000000 */
[----:B------:R-:W-:Y:S02]  /*55e0*/  UISETP.NE.AND UP1, UPT, UR42, 0x1, UPT ;  /* 0x000000012a00788c */ /* 0x000fe4000bf25270 */
[----:B---3--:R-:W-:Y:S02]  /*55f0*/  UIMAD.WIDE.U32 UR18, UR4, UR22, URZ ;  /* 0x00000016041272a5 */ /* 0x008fe4000f8e00ff */
[----:B------:R-:W-:Y:S01]  /*5600*/  USEL UR7, UR31, UR41, !UP0 ;  /* 0x000000291f077287 */ /* 0x000fe2000c000000 */
[----:B------:R-:W-:Y:S02]  /*5610*/  UMOV UR5, UR9 ;  /* 0x0000000900057c82 */ /* 0x000fe40008000000 */
[----:B------:R-:W-:Y:S02]  /*5620*/  USHF.R.U32.HI UR6, URZ, UR43, UR5 ;  /* 0x0000002bff067299 */ /* 0x000fe40008011605 */
[----:B------:R-:W-:Y:S02]  /*5630*/  UIMAD.WIDE.U32 UR24, UR7, UR22, URZ ;  /* 0x00000016071872a5 */ /* 0x000fe4000f8e00ff */
[----:B------:R-:W-:Y:S02]  /*5640*/  USEL UR6, UR13, UR6, !UP2 ;  /* 0x000000060d067287 */ /* 0x000fe4000d000000 */
[----:B------:R-:W-:Y:S01]  /*5650*/  UISETP.NE.AND UP2, UPT, UR12, URZ, UPT ;  /* 0x000000ff0c00728c */ /* 0x000fe2000bf45270 */
[----:B------:R-:W-:Y:S01]  /*5660*/  UMOV UR5, UR11 ;  /* 0x0000000b00057c82 */ /* 0x000fe20008000000 */
[----:B------:R-:W-:Y:S02]  /*5670*/  UIMAD.WIDE.U32 UR10, UR6, UR22, URZ ;  /* 0x00000016060a72a5 */ /* 0x000fe4000f8e00ff */
[----:B------:R-:W-:Y:S03]  /*5680*/  USHF.R.U32.HI UR8, URZ, UR33, UR5 ;  /* 0x00000021ff087299 */ /* 0x000fe60008011605 */
[----:B------:R-:W-:Y:S02]  /*5690*/  UMOV UR5, UR19 ;  /* 0x0000001300057c82 */ /* 0x000fe40008000000 */
[----:B------:R-:W-:Y:S03]  /*56a0*/  @UP1 USHF.R.U32.HI UR4, URZ, UR23, UR5 ;  /* 0x00000017ff041299 */ /* 0x000fe60008011605 */
[----:B------:R-:W-:Y:S01]  /*56b0*/  UMOV UR5, UR25 ;  /* 0x0000001900057c82 */ /* 0x000fe20008000000 */
[----:B------:R-:W-:Y:S02]  /*56c0*/  UIMAD UR4, UR42, UR4, URZ ;  /* 0x000000042a0472a4 */ /* 0x000fe4000f8e02ff */
[----:B------:R-:W-:Y:S02]  /*56d0*/  @UP1 USHF.R.U32.HI UR7, URZ, UR23, UR5 ;  /* 0x00000017ff071299 */ /* 0x000fe40008011605 */
[----:B------:R-:W-:Y:S02]  /*56e0*/  USEL UR5, UR14, UR8, !UP0 ;  /* 0x000000080e057287 */ /* 0x000fe4000c000000 */
[----:B------:R-:W-:Y:S02]  /*56f0*/  UIMAD UR8, UR42, UR7, URZ ;  /* 0x000000072a0872a4 */ /* 0x000fe4000f8e02ff */
[----:B------:R-:W-:Y:S03]  /*5700*/  UISETP.GE.AND UP0, UPT, UR6, UR4, UPT ;  /* 0x000000040600728c */ /* 0x000fe6000bf06270 */
[----:B------:R-:W-:Y:S01]  /*5710*/  UMOV UR4, UR11 ;  /* 0x0000000b00047c82 */ /* 0x000fe20008000000 */
[----:B------:R-:W-:Y:S02]  /*5720*/  UISETP.GE.OR UP0, UPT, UR5, UR8, UP0 ;  /* 0x000000080500728c */ /* 0x000fe40008706670 */
[----:B------:R-:W-:Y:S02]  /*5730*/  USHF.R.U32.HI UR4, URZ, UR23, UR4 ;  /* 0x00000017ff047299 */ /* 0x000fe40008011604 */
[----:B------:R-:W-:Y:S02]  /*5740*/  UIMAD.WIDE.U32 UR8, UR5, UR22, URZ ;  /* 0x00000016050872a5 */ /* 0x000fe4000f8e00ff */
[----:B------:R-:W-:Y:S04]  /*5750*/  USEL UR10, UR6, UR4, !UP1 ;  /* 0x00000004060a7287 */ /* 0x000fe8000c800000 */
[----:B------:R-:W-:Y:S01]  /*5760*/  UIADD3 UR11, UPT, UPT, -UR10, URZ, URZ ;  /* 0x000000ff0a0b7290 */ /* 0x000fe2000fffe1ff */
[----:B------:R-:W-:Y:S02]  /*5770*/  @!UP0 UMOV UR4, UR9 ;  /* 0x0000000900048c82 */ /* 0x000fe40008000000 */
[----:B------:R-:W-:Y:S02]  /*5780*/  @!UP0 USHF.R.U32.HI UR4, URZ, UR23, UR4 ;  /* 0x00000017ff048299 */ /* 0x000fe40008011604 */
[----:B------:R-:W-:Y:S02]  /*5790*/  UIMAD UR8, UR42, UR11, UR6 ;  /* 0x0000000b2a0872a4 */ /* 0x000fe4000f8e0206 */
[----:B------:R-:W-:Y:S02]  /*57a0*/  @!UP0 USEL UR4, UR5, UR4, !UP1 ;  /* 0x0000000405048287 */ /* 0x000fe4000c800000 */
[----:B------:R-:W-:Y:S02]  /*57b0*/  UISETP.NE.AND UP1, UPT, UR16, URZ, UPT ;  /* 0x000000ff1000728c */ /* 0x000fe4000bf25270 */
[----:B------:R-:W-:Y:S02]  /*57c0*/  @!UP0 UIMAD UR8, UR7, UR8, UR4 ;  /* 0x00000008070882a4 */ /* 0x000fe4000f8e0204 */
[----:B------:R-:W-:Y:S02]  /*57d0*/  @!UP0 UIADD3 UR9, UPT, UPT, UR10, -UR4, URZ ;  /* 0x800000040a098290 */ /* 0x000fe4000fffe0ff */
[----:B------:R-:W-:Y:S02]  /*57e0*/  UIADD3 UR4, UPT, UPT, -UR5, URZ, URZ ;  /* 0x000000ff05047290 */ /* 0x000fe4000fffe1ff */
[----:B------:R-:W-:Y:S02]  /*57f0*/  UIADD3 UR7, UPT, UPT, -UR6, URZ, URZ ;  /* 0x000000ff06077290 */ /* 0x000fe4000fffe1ff */
[----:B------:R-:W-:Y:S02]  /*5800*/  @!UP0 UIMAD UR6, UR9, UR42, UR5 ;  /* 0x0000002a090682a4 */ /* 0x000fe4000f8e0205 */
[----:B------:R-:W-:Y:S02]  /*5810*/  UIMAD UR14, UR15, UR4, UR14 ;  /* 0x000000040f0e72a4 */ /* 0x000fe4000f8e020e */
[----:B------:R-:W-:Y:S01]  /*5820*/  UIMAD UR13, UR34, UR7, UR13 ;  /* 0x00000007220d72a4 */ /* 0x000fe2000f8e020d */
[----:B------:R-:W-:Y:S02]  /*5830*/  @!UP0 UMOV UR5, UR8 ;  /* 0x0000000800058c82 */ /* 0x000fe40008000000 */
[----:B------:R-:W-:Y:S02]  /*5840*/  UIMAD UR14, UR5, UR15, UR14 ;  /* 0x0000000f050e72a4 */ /* 0x000fe4000f8e020e */
[----:B------:R-:W-:Y:S11]  /*5850*/  UIMAD UR13, UR6, UR34, UR13 ;  /* 0x00000022060d72a4 */ /* 0x000ff6000f8e020d */
[----:B------:R-:W-:Y:S01]  /*5860*/  @!UPT UIADD3 URZ, UPT, UPT, URZ, URZ, URZ ;  /* 0x000000fffffff290 */ /* 0x000fe2000fffe0ff */
.L_x_107:
[----:B------:R-:W2:Y:S01]  /*5870*/  @!UP3 LDCU.128 UR8, c[0x0][0xb10] ;  /* 0x00016200ff08b7ac */ /* 0x000ea20008000c00 */
[----:B------:R-:W-:Y:S02]  /*5880*/  ISETP.NE.U32.AND P0, PT, RZ, UR28, PT ;  /* 0x0000001cff007c0c */ /* 0x000fe4000bf05070 */
[----:B------:R-:W-:Y:S02]  /*5890*/  SHF.L.U32 R4, R11, 0x1f, RZ ;  /* 0x0000001f0b047819 */ /* 0x000fe400000006ff */
[----:B------:R-:W-:Y:S01]  /*58a0*/  ISETP.NE.AND.EX P0, PT, RZ, UR29, PT, P0 ;  /* 0x0000001dff007c0c */ /* 0x000fe2000bf05300 */
[----:B------:R-:W4:Y:S01]  /*58b0*/  @!UP3 LDCU UR5, c[0x0][0xb0c] ;  /* 0x00016180ff05b7ac */ /* 0x000f220008000800 */
[----:B------:R-:W-:Y:S02]  /*58c0*/  USHF.L.U32 UR19, UR20, 0x6, URZ ;  /* 0x0000000614137899 */ /* 0x000fe400080006ff */
[----:B------:R-:W-:Y:S02]  /*58d0*/  USHF.L.U32 UR18, UR30, 0x7, URZ ;  /* 0x000000071e127899 */ /* 0x000fe400080006ff */
[----:B--2---:R-:W-:Y:S07]  /*58e0*/  UIMAD.WIDE.U32 UR6, UR14, UR8, URZ ;  /* 0x000000080e0672a5 */ /* 0x004fee000f8e00ff */
[----:B------:R-:W-:Y:S01]  /*58f0*/  @!UP3 UMOV UR4, UR7 ;  /* 0x000000070004bc82 */ /* 0x000fe20008000000 */
[----:B----4-:R-:W-:Y:S02]  /*5900*/  @!UP3 UISETP.NE.AND UP0, UPT, UR5, 0x1, UPT ;  /* 0x000000010500b88c */ /* 0x010fe4000bf05270 */
[----:B------:R-:W-:Y:S02]  /*5910*/  @!UP3 USHF.R.U32.HI UR4, URZ, UR9, UR4 ;  /* 0x00000009ff04b299 */ /* 0x000fe40008011604 */
[----:B------:R-:W-:Y:S02]  /*5920*/  UIMAD.WIDE.U32 UR6, UR13, UR11, URZ ;  /* 0x0000000b0d0672a5 */ /* 0x000fe4000f8e00ff */
[----:B------:R-:W-:Y:S02]  /*5930*/  @!UP3 USEL UR8, UR14, UR4, !UP0 ;  /* 0x000000040e08b287 */ /* 0x000fe4000c000000 */
[----:B------:R-:W-:Y:S03]  /*5940*/  @!UP3 UISETP.NE.AND UP0, UPT, UR10, 0x1, UPT ;  /* 0x000000010a00b88c */ /* 0x000fe6000bf05270 */
[----:B------:R-:W-:Y:S02]  /*5950*/  @!UP3 UMOV UR6, UR7 ;  /* 0x000000070006bc82 */ /* 0x000fe40008000000 */
[----:B------:R-:W2:Y:S02]  /*5960*/  @!UP3 LDCU UR4, c[0x0][0xb20] ;  /* 0x00016400ff04b7ac */ /* 0x000ea40008000800 */
[----:B--2---:R-:W-:Y:S04]  /*5970*/  @!UP3 USHF.R.U32.HI UR6, URZ, UR4, UR6 ;  /* 0x00000004ff06b299 */ /* 0x004fe80008011606 */
[----:B------:R-:W-:Y:S04]  /*5980*/  @!UP3 USEL UR6, UR13, UR6, !UP0 ;  /* 0x000000060d06b287 */ /* 0x000fe8000c000000 */
[----:B------:R-:W-:Y:S02]  /*5990*/  @!UP3 UIADD3 UR4, UPT, UPT, -UR8, UR6, URZ ;  /* 0x000000060804b290 */ /* 0x000fe4000fffe1ff */
[----:B------:R-:W-:Y:S02]  /*59a0*/  @!UP3 UIADD3 UR6, UPT, UPT, UR8, -UR6, URZ ;  /* 0x800000060806b290 */ /* 0x000fe4000fffe0ff */
[----:B------:R-:W-:Y:S02]  /*59b0*/  @!UP3 UIMAD UR14, UR4, UR5, UR14 ;  /* 0x00000005040eb2a4 */ /* 0x000fe4000f8e020e */
[----:B------:R-:W-:Y:S01]  /*59c0*/  @!UP3 UIMAD UR13, UR6, UR10, UR13 ;  /* 0x0000000a060db2a4 */ /* 0x000fe2000f8e020d */
[----:B------:R-:W-:Y:S11]  /*59d0*/  BRA.U UP4, `(.L_x_108) ;  /* 0x0000000104107547 */ /* 0x000ff6000b800000 */
[----:B-1----:R-:W-:Y:S04]  /*59e0*/  MOV R0, UR37 ;  /* 0x0000002500007c02 */ /* 0x002fe80008000f00 */
[----:B------:R-:W-:Y:S04]  /*59f0*/  SHF.L.U32 R5, R0, 0x1f, RZ ;  /* 0x0000001f00057819 */ /* 0x000fe800000006ff */
[----:B------:R-:W1:Y:S02]  /*5a00*/  SYNCS.PHASECHK.TRANS64.TRYWAIT P1, [UR21+0x248], R5 ;  /* 0x00024805ff0075a7 */ /* 0x000e640008021115 */
[----:B-1----:R-:W-:Y:S05]  /*5a10*/  @!P1 BRA `(.L_x_109) ;  /* 0x0000004400049947 */ /* 0x002fea0003800000 */
.L_x_108:
[----:B------:R-:W-:Y:S05]  /*5a20*/  BRA.U !UP6, `(.L_x_110) ;  /* 0x000000010e387547 */ /* 0x000fea000b800000 */
[----:B------:R-:W-:Y:S01]  /*5a30*/  UPLOP3.LUT UP1, UPT, UPT, UPT, UP5, 0x80, 0x8 ;  /* 0x000000000008789c */ /* 0x000fe20003f2f050 */
[----:B-1----:R-:W-:Y:S01]  /*5a40*/  HFMA2 R0, -RZ, RZ, 0, 5.9604644775390625e-08 ;  /* 0x00000001ff007431 */ /* 0x002fe200000001ff */
[----:B------:R-:W1:Y:S01]  /*5a50*/  LDCU.64 UR8, c[0x0][0x358] ;  /* 0x00006b00ff0877ac */ /* 0x000e620008000a00 */
[----:B------:R-:W-:Y:S03]  /*5a60*/  IMAD.MOV.U32 R84, RZ, RZ, 0x1 ;  /* 0x00000001ff547424 */ /* 0x000fe600078e00ff */
[----:B------:R-:W-:Y:S05]  /*5a70*/  PLOP3.LUT P1, PT, PT, PT, UP1, 0x80, 0x8 ;  /* 0x000000000008781c */ /* 0x000fea0003f2f018 */
[----:B------:R-:W2:Y:S01]  /*5a80*/  @UP1 LDCU.64 UR4, c[0x0][0x888] ;  /* 0x00011100ff0417ac */ /* 0x000ea20008000a00 */
[----:B------:R-:W-:Y:S07]  /*5a90*/  @UP1 UIMAD UR6, UR36, UR28, URZ ;  /* 0x0000001c240612a4 */ /* 0x000fee000f8e02ff */
[----:B------:R-:W-:Y:S01]  /*5aa0*/  @!P1 PRMT R84, R0, 0x7610, R84 ;  /* 0x0000761000549816 */ /* 0x000fe20000000054 */
[----:B--2---:R-:W-:Y:S06]  /*5ab0*/  @UP1 UIMAD.WIDE UR4, UR6, 0x4, UR4 ;  /* 0x00000004060418a5 */ /* 0x004fec000f8e0204 */
[----:B------:R-:W-:Y:S01]  /*5ac0*/  IMAD.U32 R6, RZ, RZ, UR4 ;  /* 0x00000004ff067e24 */ /* 0x000fe2000f8e00ff */
[----:B------:R-:W-:Y:S04]  /*5ad0*/  MOV R7, UR5 ;  /* 0x0000000500077c02 */ /* 0x000fe80008000f00 */
[----:B------:R-:W2:Y:S01]  /*5ae0*/  @!UP1 LDCU UR4, c[0x0][0x880] ;  /* 0x00011000ff0497ac */ /* 0x000ea20008000800 */
[----:B-1---5:R4:W5:Y:S02]  /*5af0*/  @P1 LDG.E R41, desc[UR8][R6.64] ;  /* 0x0000000806291981 */ /* 0x022964000c1e1900 */
[----:B--2-4-:R-:W-:Y:S07]  /*5b00*/  @!P1 IMAD.U32 R41, RZ, RZ, UR4 ;  /* 0x00000004ff299e24 */ /* 0x014fee000f8e00ff */
.L_x_110:
[----:B-----5:R-:W-:Y:S01]  /*5b10*/  @!P0 FSETP.EQ.AND P2, PT, R41, RZ, PT ;  /* 0x000000ff2900820b */ /* 0x020fe20003f42000 */
[----:B------:R-:W-:Y:S01]  /*5b20*/  @!UPT UIADD3 URZ, UPT, UPT, URZ, URZ, URZ ;  /* 0x000000fffffff290 */ /* 0x000fe2000fffe0ff */
[----:B------:R-:W-:Y:S11]  /*5b30*/  @!P0 BRA `(.L_x_111) ;  /* 0x0000000000148947 */ /* 0x000ff60003800000 */
[----:B------:R-:W-:Y:S02]  /*5b40*/  LOP3.LUT P0, RZ, R84, 0xff, RZ, 0xc0, !PT ;  /* 0x000000ff54ff7812 */ /* 0x000fe4000780c0ff */
[----:B------:R-:W-:Y:S04]  /*5b50*/  PLOP3.LUT P2, PT, PT, PT, UP1, 0x80, 0x8 ;  /* 0x000000000008781c */ /* 0x000fe80003f4f018 */
[----:B------:R-:W-:Y:S07]  /*5b60*/  PLOP3.LUT P2, PT, P2, PT, PT, 0x8, 0x80 ;  /* 0x000000000080781c */ /* 0x000fee000174e170 */
[----:B------:R-:W-:Y:S11]  /*5b70*/  @P0 FSETP.EQ.AND P2, PT, R41, RZ, PT ;  /* 0x000000ff2900020b */ /* 0x000ff60003f42000 */
[----:B------:R-:W-:Y:S02]  /*5b80*/  @!UPT UIADD3 URZ, UPT, UPT, URZ, URZ, URZ ;  /* 0x000000fffffff290 */ /* 0x000fe4000fffe0ff */
.L_x_111:
[----:B------:R-:W2:Y:S01]  /*5b90*/  SYNCS.PHASECHK.TRANS64.TRYWAIT P0, [UR21+0x230], R4 ;  /* 0x00023004ff0075a7 */ /* 0x000ea20008001115 */
[----:B------:R-:W-:Y:S04]  /*5ba0*/  ELECT P1, URZ, PT ;  /* 0x0000000000ff782f */ /* 0x000fe80003820000 */
[----:B------:R-:W-:Y:S01]  /*5bb0*/  PLOP3.LUT P1, PT, P2, P1, PT, 0xf2, 0x2f ;  /* 0x00000000002f781c */ /* 0x000fe20001723e72 */
[----:B------:R-:W-:Y:S01]  /*5bc0*/  @!UPT UIADD3 URZ, UPT, UPT, URZ, URZ, URZ ;  /* 0x000000fffffff290 */ /* 0x000fe2000fffe0ff */
[----:B--2---:R-:W-:Y:S11]  /*5bd0*/  @!P0 BRA `(.L_x_112) ;  /* 0x0000004000ac8947 */ /* 0x004ff60003800000 */
.L_x_233:
[----:B------:R-:W-:Y:S01]  /*5be0*/  @!P1 IADD3 R2, P0, PT, R12, 0x580, RZ ;  /* 0x000005800c029810 */ /* 0x000fe20007f1e0ff */
[----:B------:R-:W-:Y:S01]  /*5bf0*/  VOTEU.ALL UP0, P1 ;  /* 0x0000000000ff7886 */ /* 0x000fe20000800000 */
[----:B------:R-:W-:Y:S01]  /*5c00*/  UMOV UR6, 0x0 ;  /* 0x0000000000067882 */ /* 0x000fe20000000000 */
[----:B------:R-:W-:Y:S01]  /*5c10*/  UMOV UR7, 0x10000000 ;  /* 0x1000000000077882 */ /* 0x000fe20000000000 */
[----:B------:R-:W-:Y:S01]  /*5c20*/  @!P1 R2UR UR5, R2 ;  /* 0x00000000020592ca */ /* 0x000fe200000e0000 */
[----:B-1----:R-:W-:Y:S01]  /*5c30*/  @!P1 IMAD.X R0, RZ, RZ, R13, P0 ;  /* 0x000000ffff009224 */ /* 0x002fe200000e060d */
[----:B------:R-:W-:Y:S01]  /*5c40*/  @!UP0 UIADD3 UR16, UPT, UPT, UR21, 0x400, URZ ;  /* 0x0000040015108890 */ /* 0x000fe2000fffe0ff */
[----:B------:R-:W-:Y:S01]  /*5c50*/  VIADD R10, R10, 0x1 ;  /* 0x000000010a0a7836 */ /* 0x000fe20000000000 */
[----:B------:R-:W-:Y:S01]  /*5c60*/  VOTEU.ALL UP0, P1 ;  /* 0x0000000000ff7886 */ /* 0x000fe20000800000 */
[----:B------:R-:W-:Y:S01]  /*5c70*/  UMOV UR20, UR36 ;  /* 0x0000002400147c82 */ /* 0x000fe20008000000 */
[----:B------:R-:W-:Y:S01]  /*5c80*/  @!P1 R2UR UR4, R0 ;  /* 0x00000000000492ca */ /* 0x000fe200000e0000 */
[----:B------:R-:W-:Y:S06]  /*5c90*/  @!P1 IMAD.MOV.U32 R0, RZ, RZ, 0x1000 ;  /* 0x00001000ff009424 */ /* 0x000fec00078e00ff */
[----:B------:R-:W-:Y:S06]  /*5ca0*/  IMAD.U32 R6, RZ, RZ, UR5 ;  /* 0x00000005ff067e24 */ /* 0x000fec000f8e00ff */
[----:B------:R-:W-:Y:S01]  /*5cb0*/  IMAD.U32 R7, RZ, RZ, UR4 ;  /* 0x00000004ff077e24 */ /* 0x000fe2000f8e00ff */
[----:B------:R-:W-:Y:S04]  /*5cc0*/  @!P1 R2UR UR4, R6 ;  /* 0x00000000060492ca */ /* 0x000fe800000e0000 */
[----:B------:R-:W-:Y:S11]  /*5cd0*/  @!P1 R2UR UR5, R7 ;  /* 0x00000000070592ca */ /* 0x000ff600000e0000 */
[----:B------:R-:W-:Y:S02]  /*5ce0*/  @!UPT UIADD3 URZ, UPT, UPT, URZ, URZ, URZ ;  /* 0x000000fffffff290 */ /* 0x000fe4000fffe0ff */
[----:B------:R1:W-:Y:S01]  /*5cf0*/  @!UP0 UTMALDG.3D [UR16], [UR4], desc[UR6] ;  /* 0x00000610040085b4 */ /* 0x0003e20008011000 */
[----:B------:R1:W-:Y:S01]  /*5d00*/  @!P1 SYNCS.ARRIVE.TRANS64.RED.A0TR RZ, [UR21+0x220], R0 ;  /* 0x00022000ffff99a7 */ /* 0x0003e20008300415 */
[----:B------:R-:W-:Y:S01]  /*5d10*/  SYNCS.ARRIVE.TRANS64.RED.A1T0 RZ, [UR39], RZ ;  /* 0x000000ffffff79a7 */ /* 0x000fe20008100427 */
[----:B------:R-:W2:Y:S02]  /*5d20*/  SYNCS.PHASECHK.TRANS64.TRYWAIT P0, [UR21+0x238], R4 ;  /* 0x00023804ff0075a7 */ /* 0x000ea40008001115 */
[----:B-12---:R-:W-:Y:S05]  /*5d30*/  @!P0 BRA `(.L_x_113) ;  /* 0x00000040006c8947 */ /* 0x006fea0003800000 */
.L_x_235:
[----:B------:R-:W-:Y:S01]  /*5d40*/  @!P1 IADD3 R2, P0, PT, R12, 0x580, RZ ;  /* 0x000005800c029810 */ /* 0x000fe20007f1e0ff */
[----:B------:R-:W-:Y:S01]  /*5d50*/  VOTEU.ALL UP0, P1 ;  /* 0x0000000000ff7886 */ /* 0x000fe20000800000 */
[----:B------:R-:W-:Y:S01]  /*5d60*/  UMOV UR6, 0x0 ;  /* 0x0000000000067882 */ /* 0x000fe20000000000 */
[----:B------:R-:W-:Y:S01]  /*5d70*/  UMOV UR7, 0x10000000 ;  /* 0x1000000000077882 */ /* 0x000fe20000000000 */
[----:B------:R-:W-:Y:S01]  /*5d80*/  @!P1 R2UR UR5, R2 ;  /* 0x00000000020592ca */ /* 0x000fe200000e0000 */
[----:B------:R-:W-:Y:S01]  /*5d90*/  @!P1 IMAD.X R0, RZ, RZ, R13, P0 ;  /* 0x000000ffff009224 */ /* 0x000fe200000e060d */
[----:B------:R-:W-:Y:S01]  /*5da0*/  @!UP0 UIADD3 UR10, UPT, UPT, UR18, 0x40, URZ ;  /* 0x00000040120a8890 */ /* 0x000fe2000fffe0ff */
[----:B------:R-:W-:Y:S01]  /*5db0*/  ISETP.NE.AND P0, PT, R10, 0x2, PT ;  /* 0x000000020a00780c */ /* 0x000fe20003f05270 */
[----:B------:R-:W-:Y:S01]  /*5dc0*/  @!UP0 UIADD3 UR8, UPT, UPT, UR21, 0x1400, URZ ;  /* 0x0000140015088890 */ /* 0x000fe2000fffe0ff */
[----:B------:R-:W-:Y:S01]  /*5dd0*/  LOP3.LUT R11, R11, 0x1, RZ, 0x3c, !PT ;  /* 0x000000010b0b7812 */ /* 0x000fe200078e3cff */
[----:B------:R-:W-:Y:S01]  /*5de0*/  @!UP0 UIADD3 UR9, UPT, UPT, UR21, 0x228, URZ ;  /* 0x0000022815098890 */ /* 0x000fe2000fffe0ff */
[----:B------:R-:W-:Y:S01]  /*5df0*/  @!P1 R2UR UR4, R0 ;  /* 0x00000000000492ca */ /* 0x000fe200000e0000 */
[----:B------:R-:W-:Y:S01]  /*5e00*/  VOTEU.ALL UP0, P1 ;  /* 0x0000000000ff7886 */ /* 0x000fe20000800000 */
[----:B------:R-:W-:Y:S01]  /*5e10*/  UMOV UR11, UR19 ;  /* 0x00000013000b7c82 */ /* 0x000fe20008000000 */
[----:B------:R-:W-:Y:S01]  /*5e20*/  UMOV UR12, UR36 ;  /* 0x00000024000c7c82 */ /* 0x000fe20008000000 */
[----:B------:R-:W-:Y:S01]  /*5e30*/  SEL R0, RZ, 0x1, P0 ;  /* 0x00000001ff007807 */ /* 0x000fe20000000000 */
[----:B------:R-:W-:Y:S01]  /*5e40*/  UIADD3 UR30, UPT, UPT, UR13, UR59, URZ ;  /* 0x0000003b0d1e7290 */ /* 0x000fe2000fffe0ff */
[----:B-1----:R-:W-:Y:S01]  /*5e50*/  IMAD.U32 R4, RZ, RZ, UR5 ;  /* 0x00000005ff047e24 */ /* 0x002fe2000f8e00ff */
[----:B------:R-:W-:Y:S01]  /*5e60*/  SEL R10, R10, RZ, P0 ;  /* 0x000000ff0a0a7207 */ /* 0x000fe20000000000 */
[----:B------:R-:W-:Y:S01]  /*5e70*/  UIADD3 UR20, UPT, UPT, UR14, UR62, URZ ;  /* 0x0000003e0e147290 */ /* 0x000fe2000fffe0ff */
[----:B------:R-:W-:Y:S01]  /*5e80*/  LOP3.LUT R9, R9, R0, RZ, 0x3c, !PT ;  /* 0x0000000009097212 */ /* 0x000fe200078e3cff */
[----:B------:R-:W-:Y:S01]  /*5e90*/  UMOV UR36, UR26 ;  /* 0x0000001a00247c82 */ /* 0x000fe20008000000 */
[----:B------:R-:W-:Y:S02]  /*5ea0*/  UPLOP3.LUT UP4, UPT, UPT, UPT, UPT, 0x80, 0x8 ;  /* 0x000000000008789c */ /* 0x000fe40003f8f070 */
[----:B------:R-:W-:Y:S01]  /*5eb0*/  IMAD.U32 R5, RZ, RZ, UR4 ;  /* 0x00000004ff057e24 */ /* 0x000fe2000f8e00ff */
[----:B------:R-:W-:Y:S04]  /*5ec0*/  @!P1 R2UR UR4, R4 ;  /* 0x00000000040492ca */ /* 0x000fe800000e0000 */
[----:B------:R-:W-:Y:S11]  /*5ed0*/  @!P1 R2UR UR5, R5 ;  /* 0x00000000050592ca */ /* 0x000ff600000e0000 */
[----:B------:R-:W-:Y:S02]  /*5ee0*/  @!UPT UIADD3 URZ, UPT, UPT, URZ, URZ, URZ ;  /* 0x000000fffffff290 */ /* 0x000fe4000fffe0ff */
[----:B------:R1:W-:Y:S01]  /*5ef0*/  @!UP0 UTMALDG.3D [UR8], [UR4], desc[UR6] ;  /* 0x00000608040085b4 */ /* 0x0003e20008011000 */
[----:B------:R1:W-:Y:S01]  /*5f00*/  @!P1 SYNCS.ARRIVE.TRANS64.RED.A0TR RZ, [UR21+0x228], R3 ;  /* 0x00022803ffff99a7 */ /* 0x0003e20008300415 */
[----:B------:R-:W-:Y:S01]  /*5f10*/  SYNCS.ARRIVE.TRANS64.RED.A1T0 RZ, [UR38], RZ ;  /* 0x000000ffffff79a7 */ /* 0x000fe20008100426 */
[----:B------:R-:W-:Y:S05]  /*5f20*/  BRA.U UP2, `(.L_x_114) ;  /* 0xfffffff502147547 */ /* 0x000fea000b83ffff */
[----:B-1----:R-:W-:-:S04]  /*5f30*/  SHF.L.U32 R3, R11, 0x1f, RZ ;  /* 0x0000001f0b037819 */ /* 0x002fc800000006ff */
[----:B------:R-:W1:Y:S02]  /*5f40*/  SYNCS.PHASECHK.TRANS64.TRYWAIT P0, [UR21+0x230], R3 ;  /* 0x00023003ff0075a7 */ /* 0x000e640008001115 */
[----:B-1----:R-:W-:Y:S05]  /*5f50*/  @!P0 BRA `(.L_x_115) ;  /* 0x0000003c00fc8947 */ /* 0x002fea0003800000 */
.L_x_237:
[----:B-1----:R-:W-:-:S07]  /*5f60*/  MOV R0, UR21 ;  /* 0x0000001500007c02 */ /* 0x002fce0008000f00 */
.L_x_116:
[----:B-1----:R-:W-:-:S04]  /*5f70*/  SHF.L.U32 R3, R11, 0x1f, RZ ;  /* 0x0000001f0b037819 */ /* 0x002fc800000006ff */
[----:B------:R1:W2:Y:S03]  /*5f80*/  SYNCS.PHASECHK.TRANS64.TRYWAIT P0, [R0+URZ+0x238], R3 ;  /* 0x00023803000075a7 */ /* 0x0002a600080011ff */
[----:B--2---:R-:W-:Y:S05]  /*5f90*/  @!P0 NANOSLEEP.SYNCS 0x989680 ;  /* 0x009896800000895d */ /* 0x004fea0003900000 */
[----:B------:R-:W2:Y:S02]  /*5fa0*/  @!P0 SYNCS.PHASECHK.TRANS64 P0, [R0+URZ+0x238], R3 ;  /* 0x00023803000085a7 */ /* 0x000ea400080010ff */
[----:B--23--:R-:W-:Y:S05]  /*5fb0*/  @P0 EXIT ;  /* 0x000000000000094d */ /* 0x00cfea0003800000 */
[----:B------:R-:W-:Y:S05]  /*5fc0*/  BRA `(.L_x_116) ;  /* 0xfffffffc00e87947 */ /* 0x000fea000383ffff */
.L_x_105:
[----:B------:R-:W-:-:S06]  /*5fd0*/  UISETP.GE.AND UP0, UPT, UR18, 0x4, UPT ;  /* 0x000000041200788c */ /* 0x000fcc000bf06270 */
[----:B------:R-:W-:-:S13]  /*5fe0*/  PLOP3.LUT P0, PT, PT, PT, UP0, 0x80, 0x8 ;  /* 0x000000000008781c */ /* 0x000fda0003f0f008 */
[----:B-1----:R-:W-:Y:S05]  /*5ff0*/  @!P0 EXIT ;  /* 0x000000000000894d */ /* 0x002fea0003800000 */
[----:B------:R-:W1:Y:S08]  /*6000*/  S2UR UR4, SR_CgaCtaId ;  /* 0x00000000000479c3 */ /* 0x000e700000008800 */
[----:B------:R-:W-:Y:S01]  /*6010*/  BAR.SYNC.DEFER_BLOCKING 0x6, 0xa0 ;  /* 0x0182800000007b1d */ /* 0x000fe20000010000 */
[C---:B------:R-:W-:Y:S01]  /*6020*/  IMAD.SHL.U32 R7, R93.reuse, 0x40, RZ ;  /* 0x000000405d077824 */ /* 0x040fe200078e00ff */
[C---:B------:R-:W-:Y:S01]  /*6030*/  LOP3.LUT R95, R93.reuse, 0x60, RZ, 0xc0, !PT ;  /* 0x000000605d5f7812 */ /* 0x040fe200078ec0ff */
[----:B------:R-:W-:-:S02]  /*6040*/  IMAD.SHL.U32 R4, R93, 0x20, RZ ;  /* 0x000000205d047824 */ /* 0x000fc400078e00ff */
[----:B------:R-:W-:Y:S02]  /*6050*/  HFMA2 R36, -RZ, RZ, 0, 0 ;  /* 0x00000000ff247431 */ /* 0x000fe400000001ff */
[----:B------:R-:W-:Y:S01]  /*6060*/  IMAD.SHL.U32 R6, R93, 0x2, RZ ;  /* 0x000000025d067824 */ /* 0x000fe200078e00ff */
[----:B------:R-:W-:Y:S01]  /*6070*/  UMOV UR44, 0x400 ;  /* 0x00000400002c7882 */ /* 0x000fe20000000000 */
[----:B------:R-:W2:Y:S01]  /*6080*/  LDC.64 R82, c[0x0][0x8b0] ;  /* 0x00022c00ff527b82 */ /* 0x000ea20000000a00 */
[----:B------:R-:W-:Y:S01]  /*6090*/  LOP3.LUT R5, R7, 0x180, RZ, 0xc0, !PT ;  /* 0x0000018007057812 */ /* 0x000fe200078ec0ff */
[----:B------:R-:W-:Y:S01]  /*60a0*/  IMAD.U32 R37, R93, 0x10000, RZ ;  /* 0x000100005d257824 */ /* 0x000fe200078e00ff */
[----:B------:R-:W-:Y:S01]  /*60b0*/  LOP3.LUT R4, R4, 0xc00, RZ, 0xc0, !PT ;  /* 0x00000c0004047812 */ /* 0x000fe200078ec0ff */
[----:B------:R-:W-:Y:S01]  /*60c0*/  IMAD.MOV.U32 R92, RZ, RZ, RZ ;  /* 0x000000ffff5c7224 */ /* 0x000fe200078e00ff */
[----:B------:R-:W-:Y:S01]  /*60d0*/  LOP3.LUT R6, R5, 0x20, R6, 0xf8, !PT ;  /* 0x0000002005067812 */ /* 0x000fe200078ef806 */
[----:B------:R-:W-:Y:S01]  /*60e0*/  IMAD.SHL.U32 R5, R93, 0x8, RZ ;  /* 0x000000085d057824 */ /* 0x000fe200078e00ff */
[----:B------:R-:W-:Y:S01]  /*60f0*/  LOP3.LUT R4, R4, 0x40, R7, 0xf8, !PT ;  /* 0x0000004004047812 */ /* 0x000fe200078ef807 */
[----:B------:R-:W3:Y:S01]  /*6100*/  LDC.64 R80, c[0x0][0x8a8] ;  /* 0x00022a00ff507b82 */ /* 0x000ee20000000a00 */
[----:B------:R-:W-:Y:S01]  /*6110*/  LOP3.LUT R37, R37, 0x600000, RZ, 0xc0, !PT ;  /* 0x0060000025257812 */ /* 0x000fe200078ec0ff */
[----:B------:R-:W-:Y:S01]  /*6120*/  IMAD.MOV.U32 R87, RZ, RZ, RZ ;  /* 0x000000ffff577224 */ /* 0x000fe200078e00ff */
[----:B------:R-:W-:-:S02]  /*6130*/  LOP3.LUT R5, R6, 0x30, R5, 0x78, !PT ;  /* 0x0000003006057812 */ /* 0x000fc400078e7805 */
[----:B------:R-:W-:Y:S02]  /*6140*/  CS2R R90, SRZ ;  /* 0x00000000005a7805 */ /* 0x000fe4000001ff00 */
[----:B------:R-:W-:Y:S01]  /*6150*/  LOP3.LUT R4, R4, 0x200, R7, 0xf8, !PT ;  /* 0x0000020004047812 */ /* 0x000fe200078ef807 */
[----:B------:R-:W-:Y:S01]  /*6160*/  IMAD.MOV.U32 R89, RZ, RZ, RZ ;  /* 0x000000ffff597224 */ /* 0x000fe200078e00ff */
[----:B------:R-:W-:Y:S01]  /*6170*/  LOP3.LUT R93, R93, 0x2, RZ, 0xc0, !PT ;  /* 0x000000025d5d7812 */ /* 0x000fe200078ec0ff */
[----:B-1----:R-:W-:Y:S01]  /*6180*/  ULEA UR44, UR4, UR44, 0x18 ;  /* 0x0000002c042c7291 */ /* 0x002fe2000f8ec0ff */
[----:B------:R-:W-:Y:S01]  /*6190*/  LOP3.LUT R71, R4, R5, RZ, 0xfc, !PT ;  /* 0x0000000504477212 */ /* 0x000fe200078efcff */
[----:B------:R-:W1:Y:S01]  /*61a0*/  LDCU UR57, c[0x0][0x370] ;  /* 0x00006e00ff3977ac */ /* 0x000e620008000800 */
[----:B------:R-:W-:Y:S01]  /*61b0*/  IADD3 R88, PT, PT, -R93, RZ, RZ ;  /* 0x000000ff5d587210 */ /* 0x000fe20007ffe1ff */
[----:B------:R-:W-:Y:S01]  /*61c0*/  UIADD3 UR4, UPT, UPT, UR44, 0x2400, URZ ;  /* 0x000024002c047890 */ /* 0x000fe2000fffe0ff */
[----:B------:R-:W4:Y:S04]  /*61d0*/  LDCU UR43, c[0x0][0xb0c] ;  /* 0x00016180ff2b77ac */ /* 0x000f280008000800 */
[----:B------:R-:W1:Y:S01]  /*61e0*/  LDS R0, [UR44+0x300] ;  /* 0x0003002cff007984 */ /* 0x000e620008000800 */
[----:B------:R-:W-:Y:S01]  /*61f0*/  IMAD.U32 R94, RZ, RZ, UR4 ;  /* 0x00000004ff5e7e24 */ /* 0x000fe2000f8e00ff */
[----:B------:R-:W1:Y:S01]  /*6200*/  LDCU UR39, c[0x0][0xb30] ;  /* 0x00016600ff2777ac */ /* 0x000e620008000800 */
[----:B------:R-:W1:Y:S01]  /*6210*/  LDCU.64 UR46, c[0x0][0x888] ;  /* 0x00011100ff2e77ac */ /* 0x000e620008000a00 */
[----:B------:R-:W1:Y:S01]  /*6220*/  LDCU.64 UR40, c[0x0][0xb28] ;  /* 0x00016500ff2877ac */ /* 0x000e620008000a00 */
[----:B------:R-:W1:Y:S01]  /*6230*/  LDCU.64 UR60, c[0x0][0x890] ;  /* 0x00011200ff3c77ac */ /* 0x000e620008000a00 */
[----:B------:R-:W1:Y:S01]  /*6240*/  LDCU.128 UR52, c[0x0][0xb10] ;  /* 0x00016200ff3477ac */ /* 0x000e620008000c00 */
[----:B------:R-:W1:Y:S01]  /*6250*/  LDCU UR56, c[0x0][0x374] ;  /* 0x00006e80ff3877ac */ /* 0x000e620008000800 */
[----:B------:R-:W-:Y:S01]  /*6260*/  UIADD3 UR63, UPT, UPT, UR44, 0x400, URZ ;  /* 0x000004002c3f7890 */ /* 0x000fe2000fffe0ff */
[----:B-1234-:R-:W-:-:S11]  /*6270*/  IMAD.IADD R37, R0, 0x1, R37 ;  /* 0x0000000100257824 */ /* 0x01efd600078e0225 */
.L_x_142:
[----:B------:R-:W-:Y:S02]  /*6280*/  LEA R3, R87, UR44, 0x3 ;  /* 0x0000002c57037c11 */ /* 0x000fe4000f8e18ff */
[----:B------:R-:W-:Y:S02]  /*6290*/  SHF.L.U32 R0, R91, 0x1f, RZ ;  /* 0x0000001f5b007819 */ /* 0x000fe400000006ff */
[----:B------:R-:W-:Y:S02]  /*62a0*/  LEA R5, R87, UR44, 0x4 ;  /* 0x0000002c57057c11 */ /* 0x000fe4000f8e20ff */
[----:B-1----:R-:W1:Y:S02]  /*62b0*/  SYNCS.PHASECHK.TRANS64.TRYWAIT P0, [R3+URZ+0x250], R0 ;  /* 0x00025000030075a7 */ /* 0x002e6400080011ff */
[----:B-1----:R-:W-:Y:S05]  /*62c0*/  @!P0 BRA `(.L_x_117) ;  /* 0x0000003c00388947 */ /* 0x002fea0003800000 */
.L_x_238:
[----:B------:R-:W2:Y:S01]  /*62d0*/  LDS.128 R4, [R5+0x2e0] ;  /* 0x0002e00005047984 */ /* 0x000ea20000000c00 */
[----:B------:R-:W-:Y:S01]  /*62e0*/  UISETP.GE.AND UP0, UPT, UR42, 0x1, UPT ;  /* 0x000000012a00788c */ /* 0x000fe2000bf06270 */
[----:B------:R-:W-:Y:S01]  /*62f0*/  @!PT LDS RZ, [RZ] ;  /* 0x00000000fffff984 */ /* 0x000fe20000000800 */
[----:B------:R-:W-:Y:S01]  /*6300*/  @!PT LDS RZ, [RZ] ;  /* 0x00000000fffff984 */ /* 0x000fe20000000800 */
[----:B------:R-:W-:Y:S01]  /*6310*/  @!PT LDS RZ, [RZ] ;  /* 0x00000000fffff984 */ /* 0x000fe20000000800 */
[----:B------:R-:W-:Y:S01]  /*6320*/  @!PT LDS RZ, [RZ] ;  /* 0x00000000fffff984 */ /* 0x000fe20000000800 */
[----:B------:R3:W-:Y:S06]  /*6330*/  MEMBAR.ALL.CTA ;  /* 0x0000000000007992 */ /* 0x0007ec0000008000 */
[----:B---3--:R-:W3:Y:S01]  /*6340*/  FENCE.VIEW.ASYNC.S ;  /* 0x00000000000073c6 */ /* 0x008ee20000000000 */
[----:B--2---:R-:W-:Y:S11]  /*6350*/  LOP3.LUT P0, RZ, R6, 0x1, RZ, 0xc0, !PT ;  /* 0x0000000106ff7812 */ /* 0x004ff6000780c0ff */
[----:B------:R-:W-:Y:S02]  /*6360*/  @!UPT UIADD3 URZ, UPT, UPT, URZ, URZ, URZ ;  /* 0x000000fffffff290 */ /* 0x000fe4000fffe0ff */
[----:B---3--:R-:W-:Y:S01]  /*6370*/  VOTEU.ANY UP1, P0 ;  /* 0x0000000000ff7886 */ /* 0x008fe20000020100 */
[----:B------:R-:W-:Y:S01]  /*6380*/  PLOP3.LUT P0, PT, PT, PT, UP1, 0x80, 0x8 ;  /* 0x000000000008781c */ /* 0x000fe20003f0f018 */
[----:B------:R-:W-:Y:S11]  /*6390*/  UP2UR UR45, UPR, URZ, 0x2 ;  /* 0x00000002ff2d7883 */ /* 0x000ff60008000000 */
[----:B------:R-:W-:Y:S01]  /*63a0*/  @!UPT UIADD3 URZ, UPT, UPT, URZ, URZ, URZ ;  /* 0x000000fffffff290 */ /* 0x000fe2000fffe0ff */
[----:B-1----:R-:W-:Y:S02]  /*63b0*/  @P0 SHF.R.U32.HI R0, RZ, 0x10, R5 ;  /* 0x00000010ff000819 */ /* 0x002fe40000011605 */
        /* <DEDUP_REMOVED lines=12> */
[----:B------:R-:W2:Y:S01]  /*6480*/  LDCU UR12, c[0x0][0xb20] ;  /* 0x00016400ff0c77ac */ /* 0x000ea20008000800 */
[----:B------:R-:W-:Y:S02]  /*6490*/  UIMAD.WIDE.U32 UR4, UR56, UR55, URZ ;  /* 0x00000037380472a5 */ /* 0x000fe4000f8e00ff */
[----:B------:R-:W-:Y:S02]  /*64a0*/  UIMAD.WIDE.U32 UR6, UR57, UR52, URZ ;  /* 0x00000034390672a5 */ /* 0x000fe4000f8e00ff */
[----:B------:R-:W-:Y:S02]  /*64b0*/  UISETP.NE.AND UP0, UPT, UR54, 0x1, UPT ;  /* 0x000000013600788c */ /* 0x000fe4000bf05270 */
[----:B------:R-:W-:Y:S02]  /*64c0*/  UIMAD.WIDE.U32 UR8, UR37, UR55, URZ ;  /* 0x00000037250872a5 */ /* 0x000fe4000f8e00ff */
[----:B------:R-:W-:Y:S02]  /*64d0*/  UIMAD.WIDE.U32 UR10, UR38, UR52, URZ ;  /* 0x00000034260a72a5 */ /* 0x000fe4000f8e00ff */
[----:B------:R-:W-:Y:S02]  /*64e0*/  UISETP.NE.AND UP1, UPT, UR43, 0x1, UPT ;  /* 0x000000012b00788c */ /* 0x000fe4000bf25270 */
[----:B------:R-:W-:Y:S01]  /*64f0*/  UISETP.NE.AND UP2, UPT, UR42, 0x1, UPT ;  /* 0x000000012a00788c */ /* 0x000fe2000bf45270 */
[----:B------:R-:W-:Y:S02]  /*6500*/  UMOV UR4, UR5 ;  /* 0x0000000500047c82 */ /* 0x000fe40008000000 */
[----:B--2---:R-:W-:Y:S03]  /*6510*/  USHF.R.U32.HI UR5, URZ, UR12, UR4 ;  /* 0x0000000cff057299 */ /* 0x004fe60008011604 */
[----:B------:R-:W-:Y:S02]  /*6520*/  UMOV UR4, UR7 ;  /* 0x0000000700047c82 */ /* 0x000fe40008000000 */
[----:B------:R-:W-:Y:S02]  /*6530*/  USHF.R.U32.HI UR7, URZ, UR53, UR4 ;  /* 0x00000035ff077299 */ /* 0x000fe40008011604 */
[----:B------:R-:W-:Y:S02]  /*6540*/  USEL UR4, UR56, UR5, !UP0 ;  /* 0x0000000538047287 */ /* 0x000fe4000c000000 */
[----:B------:R-:W-:Y:S01]  /*6550*/  USEL UR7, UR57, UR7, !UP1 ;  /* 0x0000000739077287 */ /* 0x000fe2000c800000 */
[----:B------:R-:W-:Y:S01]  /*6560*/  UMOV UR5, UR9 ;  /* 0x0000000900057c82 */ /* 0x000fe20008000000 */
[----:B------:R-:W-:Y:S02]  /*6570*/  UIMAD.WIDE.U32 UR8, UR4, UR40, URZ ;  /* 0x00000028040872a5 */ /* 0x000fe4000f8e00ff */
[----:B------:R-:W-:Y:S03]  /*6580*/  USHF.R.U32.HI UR6, URZ, UR12, UR5 ;  /* 0x0000000cff067299 */ /* 0x000fe60008011605 */
[----:B------:R-:W-:Y:S01]  /*6590*/  UMOV UR5, UR11 ;  /* 0x0000000b00057c82 */ /* 0x000fe20008000000 */
[----:B------:R-:W-:Y:S02]  /*65a0*/  UIMAD.WIDE.U32 UR10, UR7, UR40, URZ ;  /* 0x00000028070a72a5 */ /* 0x000fe4000f8e00ff */
[----:B------:R-:W-:Y:S02]  /*65b0*/  USHF.R.U32.HI UR12, URZ, UR53, UR5 ;  /* 0x00000035ff0c7299 */ /* 0x000fe40008011605 */
[----:B------:R-:W-:Y:S01]  /*65c0*/  USEL UR6, UR37, UR6, !UP0 ;  /* 0x0000000625067287 */ /* 0x000fe2000c000000 */
[----:B------:R-:W-:Y:S02]  /*65d0*/  UMOV UR5, UR9 ;  /* 0x0000000900057c82 */ /* 0x000fe40008000000 */
[----:B------:R-:W-:Y:S01]  /*65e0*/  UMOV UR10, UR11 ;  /* 0x0000000b000a7c82 */ /* 0x000fe20008000000 */
[----:B------:R-:W-:Y:S02]  /*65f0*/  @UP2 USHF.R.U32.HI UR4, URZ, UR41, UR5 ;  /* 0x00000029ff042299 */ /* 0x000fe40008011605 */
[----:B------:R-:W-:Y:S02]  /*6600*/  @UP2 USHF.R.U32.HI UR7, URZ, UR41, UR10 ;  /* 0x00000029ff072299 */ /* 0x000fe4000801160a */
[----:B------:R-:W-:Y:S02]  /*6610*/  UIMAD UR4, UR42, UR4, URZ ;  /* 0x000000042a0472a4 */ /* 0x000fe4000f8e02ff */
[----:B------:R-:W-:Y:S02]  /*6620*/  UIMAD.WIDE.U32 UR10, UR6, UR40, URZ ;  /* 0x00000028060a72a5 */ /* 0x000fe4000f8e00ff */
[----:B------:R-:W-:Y:S02]  /*6630*/  USEL UR5, UR38, UR12, !UP1 ;  /* 0x0000000c26057287 */ /* 0x000fe4000c800000 */
[----:B------:R-:W-:Y:S02]  /*6640*/  UIMAD UR8, UR42, UR7, URZ ;  /* 0x000000072a0872a4 */ /* 0x000fe4000f8e02ff */
[----:B------:R-:W-:Y:S03]  /*6650*/  UISETP.GE.AND UP0, UPT, UR6, UR4, UPT ;  /* 0x000000040600728c */ /* 0x000fe6000bf06270 */
[----:B------:R-:W-:Y:S01]  /*6660*/  UMOV UR4, UR11 ;  /* 0x0000000b00047c82 */ /* 0x000fe20008000000 */
[----:B------:R-:W-:Y:S02]  /*6670*/  UISETP.GE.OR UP0, UPT, UR5, UR8, UP0 ;  /* 0x000000080500728c */ /* 0x000fe40008706670 */
[----:B------:R-:W-:Y:S02]  /*6680*/  USHF.R.U32.HI UR4, URZ, UR41, UR4 ;  /* 0x00000029ff047299 */ /* 0x000fe40008011604 */
[----:B------:R-:W-:Y:S02]  /*6690*/  UIMAD.WIDE.U32 UR8, UR5, UR40, URZ ;  /* 0x00000028050872a5 */ /* 0x000fe4000f8e00ff */
[----:B------:R-:W-:Y:S02]  /*66a0*/  USEL UR11, UR6, UR4, !UP2 ;  /* 0x00000004060b7287 */ /* 0x000fe4000d000000 */
[----:B------:R-:W-:Y:S02]  /*66b0*/  UIADD3 UR8, UPT, UPT, -UR5, URZ, URZ ;  /* 0x000000ff05087290 */ /* 0x000fe4000fffe1ff */
[----:B------:R-:W-:Y:S01]  /*66c0*/  UIADD3 UR10, UPT, UPT, -UR11, URZ, URZ ;  /* 0x000000ff0b0a7290 */ /* 0x000fe2000fffe1ff */
[----:B------:R-:W-:Y:S01]  /*66d0*/  @!UP0 UMOV UR4, UR9 ;  /* 0x0000000900048c82 */ /* 0x000fe20008000000 */
[----:B------:R-:W-:Y:S02]  /*66e0*/  UIADD3 UR9, UPT, UPT, -UR6, URZ, URZ ;  /* 0x000000ff06097290 */ /* 0x000fe4000fffe1ff */
[----:B------:R-:W-:Y:S02]  /*66f0*/  @!UP0 USHF.R.U32.HI UR4, URZ, UR41, UR4 ;  /* 0x00000029ff048299 */ /* 0x000fe40008011604 */
[----:B------:R-:W-:Y:S02]  /*6700*/  UIMAD UR10, UR42, UR10, UR6 ;  /* 0x0000000a2a0a72a4 */ /* 0x000fe4000f8e0206 */
[----:B------:R-:W-:Y:S04]  /*6710*/  @!UP0 USEL UR4, UR5, UR4, !UP2 ;  /* 0x0000000405048287 */ /* 0x000fe8000d000000 */
[----:B------:R-:W-:Y:S02]  /*6720*/  @!UP0 UIMAD UR10, UR7, UR10, UR4 ;  /* 0x0000000a070a82a4 */ /* 0x000fe4000f8e0204 */
[----:B------:R-:W-:Y:S02]  /*6730*/  @!UP0 UIADD3 UR11, UPT, UPT, UR11, -UR4, URZ ;  /* 0x800000040b0b8290 */ /* 0x000fe4000fffe0ff */
[----:B------:R-:W-:Y:S02]  /*6740*/  UIMAD UR7, UR43, UR8, UR38 ;  /* 0x000000082b0772a4 */ /* 0x000fe4000f8e0226 */
[----:B------:R-:W-:Y:S02]  /*6750*/  @!UP0 UIMAD UR6, UR11, UR42, UR5 ;  /* 0x0000002a0b0682a4 */ /* 0x000fe4000f8e0205 */
[----:B------:R-:W-:Y:S01]  /*6760*/  UIMAD UR4, UR54, UR9, UR37 ;  /* 0x00000009360472a4 */ /* 0x000fe2000f8e0225 */
[----:B------:R-:W-:Y:S02]  /*6770*/  @!UP0 UMOV UR5, UR10 ;  /* 0x0000000a00058c82 */ /* 0x000fe40008000000 */
[----:B------:R-:W-:Y:S02]  /*6780*/  UIMAD UR38, UR5, UR43, UR7 ;  /* 0x0000002b052672a4 */ /* 0x000fe4000f8e0207 */
[----:B------:R-:W-:Y:S11]  /*6790*/  UIMAD UR37, UR6, UR54, UR4 ;  /* 0x00000036062572a4 */ /* 0x000ff6000f8e0204 */
[----:B------:R-:W-:Y:S01]  /*67a0*/  @!UPT UIADD3 URZ, UPT, UPT, URZ, URZ, URZ ;  /* 0x000000fffffff290 */ /* 0x000fe2000fffe0ff */
.L_x_118:
[----:B------:R-:W-:Y:S01]  /*67b0*/  UISETP.NE.AND UP0, UPT, UR39, 0x1, UPT ;  /* 0x000000012700788c */ /* 0x000fe2000bf05270 */
[----:B------:R-:W-:Y:S01]  /*67c0*/  IADD3 R87, PT, PT, R87, 0x1, RZ ;  /* 0x0000000157577810 */ /* 0x000fe20007ffe0ff */
[----:B------:R-:W-:Y:S02]  /*67d0*/  USHF.L.U32 UR50, UR20, 0x6, URZ ;  /* 0x0000000614327899 */ /* 0x000fe400080006ff */
[----:B------:R-:W-:Y:S07]  /*67e0*/  USHF.L.U32 UR49, UR30, 0x7, URZ ;  /* 0x000000071e317899 */ /* 0x000fee00080006ff */
[----:B------:R-:W2:Y:S01]  /*67f0*/  @!UP0 LDCU.128 UR12, c[0x0][0xb10] ;  /* 0x00016200ff0c87ac */ /* 0x000ea20008000c00 */
[----:B------:R-:W3:Y:S01]  /*6800*/  @!UP0 LDCU UR5, c[0x0][0xb0c] ;  /* 0x00016180ff0587ac */ /* 0x000ee20008000800 */
[----:B------:R-:W4:Y:S01]  /*6810*/  @!UP0 LDCU UR10, c[0x0][0xb20] ;  /* 0x00016400ff0a87ac */ /* 0x000f220008000800 */
[----:B--2---:R-:W-:Y:S02]  /*6820*/  UIMAD.WIDE.U32 UR8, UR38, UR12, URZ ;  /* 0x0000000c260872a5 */ /* 0x004fe4000f8e00ff */
[----:B------:R-:W-:Y:S02]  /*6830*/  UIMAD.WIDE.U32 UR6, UR37, UR15, URZ ;  /* 0x0000000f250672a5 */ /* 0x000fe4000f8e00ff */
[----:B------:R-:W-:Y:S03]  /*6840*/  @!UP0 UISETP.NE.AND UP1, UPT, UR14, 0x1, UPT ;  /* 0x000000010e00888c */ /* 0x000fe6000bf25270 */
[----:B------:R-:W-:Y:S01]  /*6850*/  @!UP0 UMOV UR4, UR9 ;  /* 0x0000000900048c82 */ /* 0x000fe20008000000 */
[----:B---3--:R-:W-:Y:S02]  /*6860*/  @!UP0 UISETP.NE.AND UP2, UPT, UR5, 0x1, UPT ;  /* 0x000000010500888c */ /* 0x008fe4000bf45270 */
[----:B------:R-:W-:Y:S01]  /*6870*/  @!UP0 USHF.R.U32.HI UR4, URZ, UR13, UR4 ;  /* 0x0000000dff048299 */ /* 0x000fe20008011604 */
[----:B------:R-:W-:Y:S02]  /*6880*/  @!UP0 UMOV UR6, UR7 ;  /* 0x0000000700068c82 */ /* 0x000fe40008000000 */
[----:B----4-:R-:W-:Y:S02]  /*6890*/  @!UP0 USHF.R.U32.HI UR6, URZ, UR10, UR6 ;  /* 0x0000000aff068299 */ /* 0x010fe40008011606 */
[----:B------:R-:W-:Y:S02]  /*68a0*/  @!UP0 USEL UR7, UR38, UR4, !UP2 ;  /* 0x0000000426078287 */ /* 0x000fe4000d000000 */
[----:B------:R-:W-:Y:S04]  /*68b0*/  @!UP0 USEL UR6, UR37, UR6, !UP1 ;  /* 0x0000000625068287 */ /* 0x000fe8000c800000 */
[----:B------:R-:W-:Y:S02]  /*68c0*/  @!UP0 UIADD3 UR4, UPT, UPT, -UR7, UR6, URZ ;  /* 0x0000000607048290 */ /* 0x000fe4000fffe1ff */
[----:B------:R-:W-:Y:S02]  /*68d0*/  @!UP0 UIADD3 UR6, UPT, UPT, UR7, -UR6, URZ ;  /* 0x8000000607068290 */ /* 0x000fe4000fffe0ff */
[----:B------:R-:W-:Y:S02]  /*68e0*/  @!UP0 UIMAD UR38, UR4, UR5, UR38 ;  /* 0x00000005042682a4 */ /* 0x000fe4000f8e0226 */
[----:B------:R-:W-:Y:S02]  /*68f0*/  @!UP0 UIMAD UR37, UR6, UR14, UR37 ;  /* 0x0000000e062582a4 */ /* 0x000fe4000f8e0225 */
[----:B------:R-:W-:Y:S09]  /*6900*/  ULOP3.LUT UP0, URZ, UR63, 0x1b0, URZ, 0xc0, !UPT ;  /* 0x000001b03fff7892 */ /* 0x000ff2000f80c0ff */
[----:B------:R-:W-:Y:S05]  /*6910*/  BRA.U !UP0, `(.L_x_119) ;  /* 0x0000000108407547 */ /* 0x000fea000b800000 */
[----:B------:R-:W2:Y:S01]  /*6920*/  LDCU.64 UR8, c[0x4][0x80] ;  /* 0x01001000ff0877ac */ /* 0x000ea20008000a00 */
[----:B------:R-:W-:Y:S01]  /*6930*/  MOV R3, 0x0 ;  /* 0x0000000000037802 */ /* 0x000fe20000000f00 */
[----:B------:R-:W-:Y:S02]  /*6940*/  HFMA2 R12, -RZ, RZ, 0, 5.9604644775390625e-08 ;  /* 0x00000001ff0c7431 */ /* 0x000fe400000001ff */
[----:B------:R-:W-:Y:S02]  /*6950*/  IMAD.MOV.U32 R8, RZ, RZ, 0x70 ;  /* 0x00000070ff087424 */ /* 0x000fe400078e00ff */
[----:B------:R-:W-:Y:S01]  /*6960*/  IMAD.MOV.U32 R13, RZ, RZ, RZ ;  /* 0x000000ffff0d7224 */ /* 0x000fe200078e00ff */
[----:B------:R-:W3:Y:S01]  /*6970*/  LDCU.64 UR6, c[0x4][0x88] ;  /* 0x01001100ff0677ac */ /* 0x000ee20008000a00 */
[----:B------:R-:W4:Y:S01]  /*6980*/  LDC.64 R2, c[0x4][R3] ;  /* 0x0100000003027b82 */ /* 0x000f220000000a00 */
[----:B------:R-:W1:Y:S01]  /*6990*/  LDCU.64 UR4, c[0x4][0x8] ;  /* 0x01000100ff0477ac */ /* 0x000e620008000a00 */
[----:B--2---:R-:W-:Y:S01]  /*69a0*/  MOV R5, UR9 ;  /* 0x0000000900057c02 */ /* 0x004fe20008000f00 */
[----:B------:R-:W-:Y:S01]  /*69b0*/  IMAD.U32 R4, RZ, RZ, UR8 ;  /* 0x00000008ff047e24 */ /* 0x000fe2000f8e00ff */
[----:B---3--:R-:W-:Y:S01]  /*69c0*/  MOV R7, UR7 ;  /* 0x0000000700077c02 */ /* 0x008fe20008000f00 */
[----:B------:R-:W-:Y:S01]  /*69d0*/  IMAD.U32 R6, RZ, RZ, UR6 ;  /* 0x00000006ff067e24 */ /* 0x000fe2000f8e00ff */
[----:B-1----:R-:W-:Y:S01]  /*69e0*/  MOV R11, UR5 ;  /* 0x00000005000b7c02 */ /* 0x002fe20008000f00 */
[----:B------:R-:W-:Y:S02]  /*69f0*/  IMAD.U32 R10, RZ, RZ, UR4 ;  /* 0x00000004ff0a7e24 */ /* 0x000fe4000f8e00ff */
[----:B------:R-:W-:Y:S07]  /*6a00*/  LEPC R20, `(.L_x_119) ;  /* 0x000000001014794e */ /* 0x000fee0000000000 */
[----:B----45:R-:W-:Y:S05]  /*6a10*/  CALL.ABS.NOINC R2 ;  /* 0x0000000002007343 */ /* 0x030fea0003c00000 */
.L_x_119:
[----:B------:R-:W-:Y:S01]  /*6a20*/  LOP3.LUT P0, RZ, R94, 0x1b0, RZ, 0xc0, !PT ;  /* 0x000001b05eff7812 */ /* 0x000fe2000780c0ff */
[----:B------:R-:W-:Y:S11]  /*6a30*/  BSSY.RECONVERGENT B6, `(.L_x_120) ;  /* 0x0000013000067945 */ /* 0x000ff60003800200 */
[----:B------:R-:W-:Y:S01]  /*6a40*/  @!UPT UIADD3 URZ, UPT, UPT, URZ, URZ, URZ ;  /* 0x000000fffffff290 */ /* 0x000fe2000fffe0ff */
[----:B------:R-:W-:Y:S05]  /*6a50*/  @!P0 BRA `(.L_x_121) ;  /* 0x0000000000408947 */ /* 0x000fea0003800000 */
        /* <DEDUP_REMOVED lines=16> */
.L_x_121:
[----:B------:R-:W-:Y:S05]  /*6b60*/  BSYNC.RECONVERGENT B6 ;  /* 0x0000000000067941 */ /* 0x000fea0003800200 */
.L_x_120:
[----:B------:R-:W-:Y:S01]  /*6b70*/  R2UR UR4, R86 ;  /* 0x00000000560472ca */ /* 0x000fe200000e0000 */
[----:B------:R-:W-:Y:S01]  /*6b80*/  UISETP.NE.U32.AND UP0, UPT, UR60, URZ, UPT ;  /* 0x000000ff3c00728c */ /* 0x000fe2000bf05070 */
[----:B------:R-:W-:Y:S02]  /*6b90*/  ISETP.NE.U32.AND P4, PT, R82, RZ, PT ;  /* 0x000000ff5200720c */ /* 0x000fe40003f85070 */
[----:B------:R-:W-:Y:S01]  /*6ba0*/  ISETP.NE.U32.AND P2, PT, RZ, UR46, PT ;  /* 0x0000002eff007c0c */ /* 0x000fe2000bf45070 */
[----:B------:R-:W-:Y:S01]  /*6bb0*/  UISETP.NE.AND.EX UP1, UPT, UR61, URZ, UPT, UP0 ;  /* 0x000000ff3d00728c */ /* 0x000fe2000bf25300 */
[----:B------:R-:W-:Y:S01]  /*6bc0*/  ISETP.NE.AND.EX P4, PT, R83, RZ, PT, P4 ;  /* 0x000000ff5300720c */ /* 0x000fe20003f85340 */
[----:B------:R-:W-:Y:S01]  /*6bd0*/  UPLOP3.LUT UP0, UPT, UPT, UPT, UPT, 0x40, 0x4 ;  /* 0x000000000004789c */ /* 0x000fe20003f0e870 */
[----:B------:R-:W-:Y:S05]  /*6be0*/  ISETP.NE.AND.EX P2, PT, RZ, UR47, PT, P2 ;  /* 0x0000002fff007c0c */ /* 0x000fea000bf45320 */
[----:B------:R-:W-:Y:S06]  /*6bf0*/  UISETP.NE.AND UP2, UPT, UR4, URZ, UPT ;  /* 0x000000ff0400728c */ /* 0x000fec000bf45270 */
[----:B------:R-:W-:Y:S05]  /*6c00*/  PLOP3.LUT P1, PT, PT, PT, UP2, 0x80, 0x8 ;  /* 0x000000000008781c */ /* 0x000fea0003f2f028 */
[----:B------:R-:W-:Y:S06]  /*6c10*/  @UP2 UPLOP3.LUT UP0, UPT, UPT, UPT, UP1, 0x80, 0x8 ;  /* 0x000000000008289c */ /* 0x000fec0003f0f010 */
[----:B------:R-:W-:Y:S01]  /*6c20*/  PLOP3.LUT P0, PT, PT, PT, UP0, 0x80, 0x8 ;  /* 0x000000000008781c */ /* 0x000fe20003f0f008 */
[----:B------:R-:W-:Y:S01]  /*6c30*/  @!UPT UIADD3 URZ, UPT, UPT, URZ, URZ, URZ ;  /* 0x000000fffffff290 */ /* 0x000fe2000fffe0ff */
[----:B------:R-:W-:Y:S11]  /*6c40*/  BRA.U !UP1, `(.L_x_122) ;  /* 0x00000001093c7547 */ /* 0x000ff6000b800000 */
[----:B------:R-:W-:Y:S01]  /*6c50*/  UISETP.NE.U32.AND UP0, UPT, UR46, URZ, UPT ;  /* 0x000000ff2e00728c */ /* 0x000fe2000bf05070 */
[----:B-1----:R-:W-:Y:S01]  /*6c60*/  HFMA2 R0, -RZ, RZ, 0, 5.9604644775390625e-08 ;  /* 0x00000001ff007431 */ /* 0x002fe200000001ff */
[----:B------:R-:W1:Y:S01]  /*6c70*/  LDCU.64 UR8, c[0x0][0x358] ;  /* 0x00006b00ff0877ac */ /* 0x000e620008000a00 */
[----:B------:R-:W-:Y:S01]  /*6c80*/  IMAD.MOV.U32 R84, RZ, RZ, 0x1 ;  /* 0x00000001ff547424 */ /* 0x000fe200078e00ff */
[----:B------:R-:W-:Y:S06]  /*6c90*/  UISETP.NE.AND.EX UP0, UPT, UR47, URZ, UPT, UP0 ;  /* 0x000000ff2f00728c */ /* 0x000fec000bf05300 */
        /* <DEDUP_REMOVED lines=9> */
[----:B--23--:R-:W-:Y:S02]  /*6d30*/  @!P3 IMAD.U32 R41, RZ, RZ, UR4 ;  /* 0x00000004ff29be24 */ /* 0x00cfe4000f8e00ff */
.L_x_122:
[----:B------:R-:W-:Y:S05]  /*6d40*/  @!P4 BRA `(.L_x_123) ;  /* 0x000000000024c947 */ /* 0x000fea0003800000 */
[----:B------:R-:W-:Y:S01]  /*6d50*/  ISETP.NE.U32.AND P3, PT, R80, RZ, PT ;  /* 0x000000ff5000720c */ /* 0x000fe20003f65070 */
[----:B------:R-:W2:Y:S03]  /*6d60*/  LDCU.64 UR4, c[0x0][0x358] ;  /* 0x00006b00ff0477ac */ /* 0x000ea60008000a00 */
[----:B------:R-:W-:Y:S11]  /*6d70*/  ISETP.NE.AND.EX P3, PT, R81, RZ, PT, P3 ;  /* 0x000000ff5100720c */ /* 0x000ff60003f65330 */
[----:B------:R-:W-:Y:S02]  /*6d80*/  @!UPT UIADD3 URZ, UPT, UPT, URZ, URZ, URZ ;  /* 0x000000fffffff290 */ /* 0x000fe4000fffe0ff */
[----:B------:R-:W3:Y:S01]  /*6d90*/  @P3 LDC.64 R2, c[0x0][0x8a8] ;  /* 0x00022a00ff023b82 */ /* 0x000ee20000000a00 */
[----:B-1----:R-:W-:Y:S04]  /*6da0*/  @P3 IMAD R0, R82, UR36, RZ ;  /* 0x0000002452003c24 */ /* 0x002fe8000f8e02ff */
[----:B---3--:R-:W-:Y:S05]  /*6db0*/  @P3 IMAD.WIDE R2, R0, 0x4, R2 ;  /* 0x0000000400023825 */ /* 0x008fea00078e0202 */
[----:B--2--5:R2:W5:Y:S02]  /*6dc0*/  @P3 LDG.E R38, desc[UR4][R2.64] ;  /* 0x0000000402263981 */ /* 0x024564000c1e1900 */
[----:B--2---:R-:W3:Y:S02]  /*6dd0*/  @!P3 LDC R38, c[0x0][0x8a0] ;  /* 0x00022800ff26bb82 */ /* 0x004ee40000000800 */
.L_x_123:
[----:B-----5:R-:W-:Y:S01]  /*6de0*/  FSETP.NEU.AND P4, PT, R41, RZ, PT ;  /* 0x000000ff2900720b */ /* 0x020fe20003f8d000 */
[----:B------:R-:W-:Y:S01]  /*6df0*/  BSSY B1, `(.L_x_124) ;  /* 0x0000042000017945 */ /* 0x000fe20003800000 */
[----:B------:R-:W-:Y:S01]  /*6e00*/  SEL R5, RZ, 0xffffffff, P2 ;  /* 0xffffffffff057807 */ /* 0x000fe20001000000 */
[----:B------:R-:W-:Y:S01]  /*6e10*/  IMAD.MOV.U32 R102, RZ, RZ, 0x1 ;  /* 0x00000001ff667424 */ /* 0x000fe200078e00ff */
[----:B------:R-:W-:Y:S02]  /*6e20*/  LOP3.LUT P3, RZ, R84, 0xff, RZ, 0xc0, !PT ;  /* 0x000000ff54ff7812 */ /* 0x000fe4000786c0ff */
[----:B------:R-:W-:Y:S02]  /*6e30*/  CS2R R78, SRZ ;  /* 0x00000000004e7805 */ /* 0x000fe4000001ff00 */
[----:B------:R-:W-:Y:S02]  /*6e40*/  @P1 SEL R4, RZ, 0xffffffff, P4 ;  /* 0xffffffffff041807 */ /* 0x000fe40002000000 */
[----:B------:R-:W-:Y:S02]  /*6e50*/  CS2R R76, SRZ ;  /* 0x00000000004c7805 */ /* 0x000fe4000001ff00 */
[----:B------:R-:W-:Y:S02]  /*6e60*/  LEA R2, R90, UR44, 0x3 ;  /* 0x0000002c5a027c11 */ /* 0x000fe4000f8e18ff */
[----:B------:R-:W-:Y:S02]  /*6e70*/  CS2R R74, SRZ ;  /* 0x00000000004a7805 */ /* 0x000fe4000001ff00 */
[----:B------:R-:W-:Y:S02]  /*6e80*/  @P0 SEL R4, R5, R4, !P3 ;  /* 0x0000000405040207 */ /* 0x000fe40005800000 */
[----:B------:R-:W-:Y:S02]  /*6e90*/  CS2R R72, SRZ ;  /* 0x0000000000487805 */ /* 0x000fe4000001ff00 */
[----:B------:R-:W-:Y:S02]  /*6ea0*/  LEA R100, R36, UR44, 0x3 ;  /* 0x0000002c24647c11 */ /* 0x000fe4000f8e18ff */
[----:B------:R-:W-:Y:S02]  /*6eb0*/  @P1 LOP3.LUT R4, R4, 0x1, RZ, 0xc0, !PT ;  /* 0x0000000104041812 */ /* 0x000fe400078ec0ff */
[----:B------:R-:W-:Y:S02]  /*6ec0*/  SHF.L.U32 R3, R92, 0x1f, RZ ;  /* 0x0000001f5c037819 */ /* 0x000fe400000006ff */
[----:B------:R-:W-:Y:S02]  /*6ed0*/  ISETP.NE.U32.OR P6, PT, R4, 0x1, !P1 ;  /* 0x000000010400780c */ /* 0x000fe40004fc5470 */
[----:B------:R-:W-:Y:S02]  /*6ee0*/  PLOP3.LUT P2, PT, PT, PT, UP1, 0x80, 0x8 ;  /* 0x000000000008781c */ /* 0x000fe40003f4f018 */
[C---:B------:R-:W-:Y:S02]  /*6ef0*/  LEA.HI R39, R36.reuse, R36, RZ, 0x1 ;  /* 0x0000002424277211 */ /* 0x040fe400078f08ff */
[----:B------:R-:W-:Y:S02]  /*6f00*/  SEL R4, RZ, 0xffffffff, P4 ;  /* 0xffffffffff047807 */ /* 0x000fe40002000000 */
[----:B------:R-:W-:Y:S01]  /*6f10*/  P2R R96, PR, RZ, 0x40 ;  /* 0x00000040ff607803 */ /* 0x000fe20000000000 */
[C---:B-1----:R-:W-:Y:S01]  /*6f20*/  IMAD.SHL.U32 R0, R39.reuse, 0x40, RZ ;  /* 0x0000004027007824 */ /* 0x042fe200078e00ff */
[----:B------:R-:W-:Y:S03]  /*6f30*/  LOP3.LUT R39, R39, 0xffe, RZ, 0xc0, !PT ;  /* 0x00000ffe27277812 */ /* 0x000fe600078ec0ff */
[----:B------:R-:W-:Y:S02]  /*6f40*/  @P6 SHF.L.U32 R7, R89, 0x1f, RZ ;  /* 0x0000001f59076819 */ /* 0x000fe400000006ff */
[----:B------:R-:W-:Y:S01]  /*6f50*/  @P2 SEL R4, R5, R4, !P3 ;  /* 0x0000000405042207 */ /* 0x000fe20005800000 */
[----:B------:R-:W-:Y:S01]  /*6f60*/  IMAD.IADD R39, R36, 0x1, -R39 ;  /* 0x0000000124277824 */ /* 0x000fe200078e0a27 */
[----:B------:R-:W1:Y:S01]  /*6f70*/  @P6 SYNCS.PHASECHK.TRANS64.TRYWAIT P1, [R2+URZ+0x220], R7 ;  /* 0x00022007020065a7 */ /* 0x000e6200080211ff */
[----:B------:R-:W-:Y:S02]  /*6f80*/  LOP3.LUT R0, R0, 0xffffff80, RZ, 0xc0, !PT ;  /* 0xffffff8000007812 */ /* 0x000fe400078ec0ff */
[----:B------:R-:W-:Y:S03]  /*6f90*/  LOP3.LUT R4, R4, 0x1, RZ, 0xc0, !PT ;  /* 0x0000000104047812 */ /* 0x000fe600078ec0ff */
[----:B------:R-:W-:Y:S01]  /*6fa0*/  IMAD.IADD R0, R37, 0x1, R0 ;  /* 0x0000000125007824 */ /* 0x000fe200078e0200 */
[----:B------:R-:W-:Y:S03]  /*6fb0*/  ISETP.NE.U32.AND P5, PT, R4, 0x1, PT ;  /* 0x000000010400780c */ /* 0x000fe60003fa5070 */
[----:B------:R-:W-:Y:S01]  /*6fc0*/  IMAD R39, R39, 0x100000, R0 ;  /* 0x0010000027277824 */ /* 0x000fe200078e0200 */
[----:B------:R-:W-:Y:S01]  /*6fd0*/  P2R R103, PR, RZ, 0x20 ;  /* 0x00000020ff677803 */ /* 0x000fe20000000000 */
[----:B------:R2:W4:Y:S01]  /*6fe0*/  SYNCS.PHASECHK.TRANS64.TRYWAIT P0, [R100+URZ+0x270], R3 ;  /* 0x00027003640075a7 */ /* 0x00052200080011ff */
[----:B-1----:R-:W-:Y:S01]  /*6ff0*/  @P6 SEL R102, RZ, 0x1, !P1 ;  /* 0x00000001ff666807 */ /* 0x002fe20004800000 */
[----:B--2---:R-:W-:Y:S06]  /*7000*/  @!P6 BRA `(.L_x_125) ;  /* 0x000000000080e947 */ /* 0x004fec0003800000 */
[----:B------:R-:W-:Y:S01]  /*7010*/  @P5 IMAD R6, R90, 0x1000, R71 ;  /* 0x000010005a065824 */ /* 0x000fe200078e0247 */
[----:B------:R-:W1:Y:S01]  /*7020*/  S2R R0, SR_CgaCtaId ;  /* 0x0000000000007919 */ /* 0x000e620000008800 */
[----:B------:R-:W-:Y:S01]  /*7030*/  ISETP.NE.AND P1, PT, R102, RZ, PT ;  /* 0x000000ff6600720c */ /* 0x000fe20003f25270 */
[----:B------:R-:W-:Y:S01]  /*7040*/  BSSY B0, `(.L_x_126) ;  /* 0x000000b000007945 */ /* 0x000fe20003800000 */
[----:B------:R-:W-:Y:S01]  /*7050*/  @P5 VIADD R4, R6, UR44 ;  /* 0x0000002c06045c36 */ /* 0x000fe20008000000 */
[----:B------:R-:W-:Y:S02]  /*7060*/  CS2R R74, SRZ ;  /* 0x00000000004a7805 */ /* 0x000fe4000001ff00 */
[----:B------:R-:W-:Y:S02]  /*7070*/  CS2R R72, SRZ ;  /* 0x0000000000487805 */ /* 0x000fe4000001ff00 */
[----:B------:R-:W-:Y:S01]  /*7080*/  CS2R R78, SRZ ;  /* 0x00000000004e7805 */ /* 0x000fe2000001ff00 */
[----:B------:R-:W-:Y:S01]  /*7090*/  @P5 IMAD R4, R93, -0x10, R4 ;  /* 0xfffffff05d045824 */ /* 0x000fe200078e0204 */
[----:B------:R-:W-:Y:S04]  /*70a0*/  CS2R R76, SRZ ;  /* 0x00000000004c7805 */ /* 0x000fe8000001ff00 */
[----:B------:R-:W-:Y:S05]  /*70b0*/  @P1 BRA `(.L_x_127) ;  /* 0x00000000000c1947 */ /* 0x000fea0003800000 */
[----:B------:R-:W-:Y:S04]  /*70c0*/  SHF.L.U32 R5, R89, 0x1f, RZ ;  /* 0x0000001f59057819 */ /* 0x000fe800000006ff */
[----:B------:R-:W2:Y:S02]  /*70d0*/  SYNCS.PHASECHK.TRANS64.TRYWAIT P1, [R2+URZ+0x220], R5 ;  /* 0x00022005020075a7 */ /* 0x000ea400080211ff */
[----:B--2---:R-:W-:Y:S05]  /*70e0*/  @!P1 BRA `(.L_x_128) ;  /* 0x0000002c00c49947 */ /* 0x004fea0003800000 */
.L_x_127:
[----:B------:R-:W-:Y:S05]  /*70f0*/  BSYNC B0 ;  /* 0x0000000000007941 */ /* 0x000fea0003800000 */
.L_x_126:
[----:B------:R-:W-:Y:S01]  /*7100*/  ISETP.NE.AND P1, PT, R103, RZ, PT ;  /* 0x000000ff6700720c */ /* 0x000fe20003f25270 */
[----:B--2---:R-:W-:Y:S02]  /*7110*/  VIADD R5, R2, 0x230 ;  /* 0x0000023002057836 */ /* 0x004fe40000000000 */
[----:B------:R-:W-:Y:S03]  /*7120*/  VIADD R90, R90, 0x1 ;  /* 0x000000015a5a7836 */ /* 0x000fe60000000000 */
[----:B-1----:R-:W-:Y:S07]  /*7130*/  PRMT R0, R0, 0x654, R5 ;  /* 0x0000065400007816 */ /* 0x002fee0000000005 */
[----:B------:R1:W2:Y:S04]  /*7140*/  @P1 LDS.128 R72, [R6+UR44+0x400] ;  /* 0x0004002c06481984 */ /* 0x0002a80008000c00 */
[----:B------:R1:W1:Y:S01]  /*7150*/  @P1 LDS.128 R76, [R4+0x410] ;  /* 0x00041000044c1984 */ /* 0x0002620000000c00 */
[C---:B------:R-:W-:Y:S01]  /*7160*/  ISETP.NE.AND P1, PT, R90.reuse, 0x2, PT ;  /* 0x000000025a00780c */ /* 0x040fe20003f25270 */
[----:B------:R-:W-:Y:S01]  /*7170*/  @!PT LDS RZ, [RZ] ;  /* 0x00000000fffff984 */ /* 0x000fe20000000800 */
[----:B------:R-:W-:Y:S01]  /*7180*/  @!PT LDS RZ, [RZ] ;  /* 0x00000000fffff984 */ /* 0x000fe20000000800 */
[----:B------:R-:W-:Y:S01]  /*7190*/  @!PT LDS RZ, [RZ] ;  /* 0x00000000fffff984 */ /* 0x000fe20000000800 */
[----:B------:R-:W-:Y:S01]  /*71a0*/  @!PT LDS RZ, [RZ] ;  /* 0x00000000fffff984 */ /* 0x000fe20000000800 */
[----:B------:R5:W-:Y:S06]  /*71b0*/  MEMBAR.ALL.CTA ;  /* 0x0000000000007992 */ /* 0x000bec0000008000 */
[----:B-----5:R-:W5:Y:S01]  /*71c0*/  FENCE.VIEW.ASYNC.S ;  /* 0x00000000000073c6 */ /* 0x020f620000000000 */
[----:B------:R-:W-:Y:S01]  /*71d0*/  SEL R90, R90, RZ, P1 ;  /* 0x000000ff5a5a7207 */ /* 0x000fe20000800000 */
[----:B-----5:R5:W-:Y:S02]  /*71e0*/  SYNCS.ARRIVE.TRANS64.RED.A1T0 RZ, [R0+URZ], RZ ;  /* 0x000000ff00ff79a7 */ /* 0x020be400081004ff */
[----:B-----5:R-:W-:Y:S04]  /*71f0*/  SEL R0, RZ, 0x1, P1 ;  /* 0x00000001ff007807 */ /* 0x020fe80000800000 */
[----:B--2---:R-:W-:Y:S02]  /*7200*/  LOP3.LUT R89, R89, R0, RZ, 0x3c, !PT ;  /* 0x0000000059597212 */ /* 0x004fe400078e3cff */
.L_x_125:
[----:B------:R-:W-:Y:S05]  /*7210*/  BSYNC B1 ;  /* 0x0000000000017941 */ /* 0x000fea0003800000 */
.L_x_124:
[----:B------:R-:W-:Y:S04]  /*7220*/  SHF.R.U32.HI R0, RZ, 0x15, R39 ;  /* 0x00000015ff007819 */ /* 0x000fe80000011627 */
[----:B------:R-:W-:Y:S01]  /*7230*/  LOP3.LUT P1, RZ, R0, 0x3, R85, 0x48, !PT ;  /* 0x0000000300ff7812 */ /* 0x000fe20007824855 */
[----:B------:R-:W-:Y:S01]  /*7240*/  @!UPT UIADD3 URZ, UPT, UPT, URZ, URZ, URZ ;  /* 0x000000fffffff290 */ /* 0x000fe2000fffe0ff */
[----:B----4-:R-:W-:Y:S11]  /*7250*/  @P0 BRA `(.L_x_129) ;  /* 0x0000000000080947 */ /* 0x010ff60003800000 */
[----:B------:R-:W2:Y:S02]  /*7260*/  SYNCS.PHASECHK.TRANS64.TRYWAIT P0, [R100+URZ+0x270], R3 ;  /* 0x00027003640075a7 */ /* 0x000ea400080011ff */
[----:B--2---:R-:W-:Y:S05]  /*7270*/  @!P0 BRA `(.L_x_130) ;  /* 0x0000002c00748947 */ /* 0x004fea0003800000 */
.L_x_129:
[----:B------:R-:W-:Y:S05]  /*7280*/  @!P1 BRA `(.L_x_131) ;  /* 0x0000000000409947 */ /* 0x000fea0003800000 */
[----:B------:R-:W4:Y:S01]  /*7290*/  LDCU.64 UR8, c[0x4][0x70] ;  /* 0x01000e00ff0877ac */ /* 0x000f220008000a00 */
[----:B--2---:R-:W-:Y:S01]  /*72a0*/  MOV R3, 0x0 ;  /* 0x0000000000037802 */ /* 0x004fe20000000f00 */
[----:B------:R-:W-:Y:S02]  /*72b0*/  HFMA2 R12, -RZ, RZ, 0, 5.9604644775390625e-08 ;  /* 0x00000001ff0c7431 */ /* 0x000fe400000001ff */
[----:B------:R-:W-:Y:S02]  /*72c0*/  IMAD.MOV.U32 R8, RZ, RZ, 0x192 ;  /* 0x00000192ff087424 */ /* 0x000fe400078e00ff */
[----:B------:R-:W-:Y:S01]  /*72d0*/  IMAD.MOV.U32 R13, RZ, RZ, RZ ;  /* 0x000000ffff0d7224 */ /* 0x000fe200078e00ff */
[----:B------:R-:W2:Y:S01]  /*72e0*/  LDCU.64 UR6, c[0x4][0x78] ;  /* 0x01000f00ff0677ac */ /* 0x000ea20008000a00 */
[----:B------:R-:W3:Y:S01]  /*72f0*/  LDC.64 R2, c[0x4][R3] ;  /* 0x0100000003027b82 */ /* 0x000ee20000000a00 */
[----:B------:R-:W5:Y:S01]  /*7300*/  LDCU.64 UR4, c[0x4][0x10] ;  /* 0x01000200ff0477ac */ /* 0x000f620008000a00 */
[----:B----4-:R-:W-:Y:S01]  /*7310*/  MOV R5, UR9 ;  /* 0x0000000900057c02 */ /* 0x010fe20008000f00 */
[----:B-1----:R-:W-:Y:S01]  /*7320*/  IMAD.U32 R4, RZ, RZ, UR8 ;  /* 0x00000008ff047e24 */ /* 0x002fe2000f8e00ff */
[----:B--2---:R-:W-:Y:S01]  /*7330*/  MOV R7, UR7 ;  /* 0x0000000700077c02 */ /* 0x004fe20008000f00 */
[----:B------:R-:W-:Y:S01]  /*7340*/  IMAD.U32 R6, RZ, RZ, UR6 ;  /* 0x00000006ff067e24 */ /* 0x000fe2000f8e00ff */
[----:B-----5:R-:W-:Y:S01]  /*7350*/  MOV R11, UR5 ;  /* 0x00000005000b7c02 */ /* 0x020fe20008000f00 */
[----:B------:R-:W-:Y:S02]  /*7360*/  IMAD.U32 R10, RZ, RZ, UR4 ;  /* 0x00000004ff0a7e24 */ /* 0x000fe4000f8e00ff */
[----:B------:R-:W-:Y:S07]  /*7370*/  LEPC R20, `(.L_x_131) ;  /* 0x000000001014794e */ /* 0x000fee0000000000 */
[----:B---3--:R-:W-:Y:S05]  /*7380*/  CALL.ABS.NOINC R2 ;  /* 0x0000000002007343 */ /* 0x008fea0003c00000 */
.L_x_131:
[-C--:B------:R-:W-:Y:S01]  /*7390*/  F2FP.F16.E4M3.UNPACK_B R42, R72.reuse ;  /* 0x00000048ff2a723e */ /* 0x080fe200020006ff */
[----:B------:R-:W-:Y:S05]  /*73a0*/  WARPSYNC.ALL ;  /* 0x0000000000007948 */ /* 0x000fea0003800000 */
[----:B------:R-:W-:Y:S01]  /*73b0*/  R2UR UR4, R39 ;  /* 0x00000000270472ca */ /* 0x000fe200000e0000 */
[--C-:B------:R-:W-:Y:S01]  /*73c0*/  HADD2.F32 R40, -RZ, R42.reuse.H0_H0 ;  /* 0x2000002aff287230 */ /* 0x100fe20000004100 */
[----:B------:R-:W-:Y:S01]  /*73d0*/  F2FP.F16.E4M3.UNPACK_B R43, R72.H1 ;  /* 0x00000048ff2b723e */ /* 0x000fe200030006ff */
[----:B------:R-:W-:Y:S01]  /*73e0*/  HADD2.F32 R42, -RZ, R42.H1_H1 ;  /* 0x3000002aff2a7230 */ /* 0x000fe20000004100 */
[-C--:B------:R-:W-:Y:S01]  /*73f0*/  F2FP.F16.E4M3.UNPACK_B R45, R73.reuse ;  /* 0x00000049ff2d723e */ /* 0x080fe200020006ff */
[----:B------:R-:W-:Y:S01]  /*7400*/  BSSY.RECONVERGENT B0, `(.L_x_132) ;  /* 0x0000099000007945 */ /* 0x000fe20003800200 */
[----:B------:R-:W-:Y:S01]  /*7410*/  F2FP.F16.E4M3.UNPACK_B R47, R73.H1 ;  /* 0x00000049ff2f723e */ /* 0x000fe200030006ff */
[--C-:B------:R-:W-:Y:S01]  /*7420*/  HADD2.F32 R44, -RZ, R43.reuse.H0_H0 ;  /* 0x2000002bff2c7230 */ /* 0x100fe20000004100 */
[-C--:B------:R-:W-:Y:S01]  /*7430*/  F2FP.F16.E4M3.UNPACK_B R49, R74.reuse ;  /* 0x0000004aff31723e */ /* 0x080fe200020006ff */
[----:B------:R-:W-:Y:S01]  /*7440*/  HADD2.F32 R46, -RZ, R43.H1_H1 ;  /* 0x3000002bff2e7230 */ /* 0x000fe20000004100 */
[----:B------:R-:W-:Y:S01]  /*7450*/  F2FP.F16.E4M3.UNPACK_B R51, R74.H1 ;  /* 0x0000004aff33723e */ /* 0x000fe200030006ff */
[--C-:B------:R-:W-:Y:S01]  /*7460*/  HADD2.F32 R43, -RZ, R45.reuse.H0_H0 ;  /* 0x2000002dff2b7230 */ /* 0x100fe20000004100 */
[-C--:B------:R-:W-:Y:S01]  /*7470*/  F2FP.F16.E4M3.UNPACK_B R53, R75.reuse ;  /* 0x0000004bff35723e */ /* 0x080fe200020006ff */
[----:B-1----:R-:W-:Y:S01]  /*7480*/  LDTM.16dp32bit_t0_t15.x32 R4, tmem[UR4] ;  /* 0x00000004000479ee */ /* 0x002fe20008a80000 */
[----:B------:R-:W3:Y:S01]  /*7490*/  LDTM.16dp32bit_t16_t31.x32 R4, tmem[UR4+0x20] ;  /* 0x00002004000479ee */ /* 0x000ee20008aa0000 */
[----:B------:R-:W-:Y:S01]  /*74a0*/  ISETP.NE.AND P6, PT, R96, RZ, PT ;  /* 0x000000ff6000720c */ /* 0x000fe20003fc5270 */
[----:B------:R-:W-:Y:S01]  /*74b0*/  HADD2.F32 R48, -RZ, R45.H1_H1 ;  /* 0x3000002dff307230 */ /* 0x000fe20000004100 */
[----:B------:R-:W-:Y:S01]  /*74c0*/  IADD3 R109, PT, PT, R71, UR44, RZ ;  /* 0x0000002c476d7c10 */ /* 0x000fe2000fffe0ff */
[----:B------:R-:W-:Y:S01]  /*74d0*/  HADD2.F32 R52, -RZ, R49.H1_H1 ;  /* 0x30000031ff347230 */ /* 0x000fe20000004100 */
[----:B------:R-:W-:Y:S01]  /*74e0*/  SHF.L.U32 R108, R88, 0x4, RZ ;  /* 0x00000004586c7819 */ /* 0x000fe200000006ff */
[----:B------:R-:W-:Y:S01]  /*74f0*/  HADD2.F32 R56, -RZ, R53.H1_H1 ;  /* 0x30000035ff387230 */ /* 0x000fe20000004100 */
[----:B------:R-:W-:Y:S01]  /*7500*/  F2FP.F16.E4M3.UNPACK_B R55, R75.H1 ;  /* 0x0000004bff37723e */ /* 0x000fe200030006ff */
[--C-:B------:R-:W-:Y:S01]  /*7510*/  HADD2.F32 R45, -RZ, R47.reuse.H0_H0 ;  /* 0x2000002fff2d7230 */ /* 0x100fe20000004100 */
[----:B------:R-:W-:Y:S01]  /*7520*/  IADD3 R101, PT, PT, R109, R108, RZ ;  /* 0x0000006c6d657210 */ /* 0x000fe20007ffe0ff */
[----:B------:R-:W-:Y:S01]  /*7530*/  HADD2.F32 R50, -RZ, R47.H1_H1 ;  /* 0x3000002fff327230 */ /* 0x000fe20000004100 */
[-C--:B------:R-:W-:Y:S01]  /*7540*/  F2FP.F16.E4M3.UNPACK_B R57, R76.reuse ;  /* 0x0000004cff39723e */ /* 0x080fe200020006ff */
[----:B------:R-:W-:Y:S01]  /*7550*/  HADD2.F32 R47, -RZ, R49.H0_H0 ;  /* 0x20000031ff2f7230 */ /* 0x000fe20000004100 */
[----:B------:R-:W-:Y:S01]  /*7560*/  F2FP.F16.E4M3.UNPACK_B R59, R76.H1 ;  /* 0x0000004cff3b723e */ /* 0x000fe200030006ff */
[----:B------:R-:W-:Y:S01]  /*7570*/  HADD2.F32 R49, -RZ, R51.H0_H0 ;  /* 0x20000033ff317230 */ /* 0x000fe20000004100 */
[-C--:B------:R-:W-:Y:S01]  /*7580*/  F2FP.F16.E4M3.UNPACK_B R61, R77.reuse ;  /* 0x0000004dff3d723e */ /* 0x080fe200020006ff */
[----:B------:R-:W-:Y:S01]  /*7590*/  HADD2.F32 R60, -RZ, R57.H1_H1 ;  /* 0x30000039ff3c7230 */ /* 0x000fe20000004100 */
[----:B------:R-:W-:Y:S01]  /*75a0*/  F2FP.F16.E4M3.UNPACK_B R63, R77.H1 ;  /* 0x0000004dff3f723e */ /* 0x000fe200030006ff */
[----:B------:R-:W-:Y:S01]  /*75b0*/  HADD2.F32 R54, -RZ, R51.H1_H1 ;  /* 0x30000033ff367230 */ /* 0x000fe20000004100 */
[-C--:B------:R-:W-:Y:S01]  /*75c0*/  F2FP.F16.E4M3.UNPACK_B R65, R78.reuse ;  /* 0x0000004eff41723e */ /* 0x080fe200020006ff */
[----:B------:R-:W-:Y:S01]  /*75d0*/  HADD2.F32 R51, -RZ, R53.H0_H0 ;  /* 0x20000035ff337230 */ /* 0x000fe20000004100 */
[----:B------:R-:W-:Y:S01]  /*75e0*/  F2FP.F16.E4M3.UNPACK_B R67, R78.H1 ;  /* 0x0000004eff43723e */ /* 0x000fe200030006ff */
[----:B------:R-:W-:Y:S01]  /*75f0*/  HADD2.F32 R64, -RZ, R61.H1_H1 ;  /* 0x3000003dff407230 */ /* 0x000fe20000004100 */
[----:B------:R-:W-:Y:S01]  /*7600*/  ISETP.NE.AND P0, PT, R95, RZ, PT ;  /* 0x000000ff5f00720c */ /* 0x000fe20003f05270 */
[C---:B---3--:R-:W-:Y:S01]  /*7610*/  FMUL R0, R38.reuse, R4 ;  /* 0x0000000426007220 */ /* 0x048fe20000400000 */
[C---:B------:R-:W-:Y:S01]  /*7620*/  FMUL R2, R38.reuse, R5 ;  /* 0x0000000526027220 */ /* 0x040fe20000400000 */
[C---:B------:R-:W-:Y:S01]  /*7630*/  FMUL R4, R38.reuse, R8 ;  /* 0x0000000826047220 */ /* 0x040fe20000400000 */
[C---:B------:R-:W-:Y:S01]  /*7640*/  FMUL R5, R38.reuse, R9 ;  /* 0x0000000926057220 */ /* 0x040fe20000400000 */
[C---:B------:R-:W-:Y:S01]  /*7650*/  FFMA R0, R41.reuse, R40, R0 ;  /* 0x0000002829007223 */ /* 0x040fe20000000000 */
[C---:B------:R-:W-:Y:S01]  /*7660*/  FFMA R2, R41.reuse, R42, R2 ;  /* 0x0000002a29027223 */ /* 0x040fe20000000002 */
[C---:B------:R-:W-:Y:S01]  /*7670*/  FMUL R8, R38.reuse, R12 ;  /* 0x0000000c26087220 */ /* 0x040fe20000400000 */
[C---:B------:R-:W-:Y:S01]  /*7680*/  FMUL R9, R38.reuse, R13 ;  /* 0x0000000d26097220 */ /* 0x040fe20000400000 */
[C---:B------:R-:W-:Y:S01]  /*7690*/  FMUL R12, R38.reuse, R16 ;  /* 0x00000010260c7220 */ /* 0x040fe20000400000 */
[C---:B------:R-:W-:Y:S01]  /*76a0*/  FMUL R13, R38.reuse, R17 ;  /* 0x00000011260d7220 */ /* 0x040fe20000400000 */
[C---:B------:R-:W-:Y:S01]  /*76b0*/  FMUL R16, R38.reuse, R20 ;  /* 0x0000001426107220 */ /* 0x040fe20000400000 */
[C---:B------:R-:W-:Y:S01]  /*76c0*/  FMUL R17, R38.reuse, R21 ;  /* 0x0000001526117220 */ /* 0x040fe20000400000 */
[C---:B------:R-:W-:Y:S01]  /*76d0*/  FMUL R20, R38.reuse, R24 ;  /* 0x0000001826147220 */ /* 0x040fe20000400000 */
[C---:B------:R-:W-:Y:S01]  /*76e0*/  FMUL R21, R38.reuse, R25 ;  /* 0x0000001926157220 */ /* 0x040fe20000400000 */
[----:B------:R-:W-:Y:S02]  /*76f0*/  HADD2.F32 R68, -RZ, R65.H1_H1 ;  /* 0x30000041ff447230 */ /* 0x000fe40000004100 */
[C---:B------:R-:W-:Y:S01]  /*7700*/  FMUL R24, R38.reuse, R28 ;  /* 0x0000001c26187220 */ /* 0x040fe20000400000 */
[C---:B------:R-:W-:Y:S01]  /*7710*/  FMUL R25, R38.reuse, R29 ;  /* 0x0000001d26197220 */ /* 0x040fe20000400000 */
[C---:B------:R-:W-:Y:S01]  /*7720*/  FMUL R28, R38.reuse, R32 ;  /* 0x00000020261c7220 */ /* 0x040fe20000400000 */
[C---:B------:R-:W-:Y:S01]  /*7730*/  FMUL R29, R38.reuse, R33 ;  /* 0x00000021261d7220 */ /* 0x040fe20000400000 */
[C---:B--2---:R-:W-:Y:S01]  /*7740*/  FMUL R3, R38.reuse, R6 ;  /* 0x0000000626037220 */ /* 0x044fe20000400000 */
[C---:B------:R-:W-:Y:S01]  /*7750*/  FMUL R7, R38.reuse, R7 ;  /* 0x0000000726077220 */ /* 0x040fe20000400000 */
[C---:B------:R-:W-:Y:S01]  /*7760*/  FMUL R6, R38.reuse, R10 ;  /* 0x0000000a26067220 */ /* 0x040fe20000400000 */
[C---:B------:R-:W-:Y:S01]  /*7770*/  FMUL R11, R38.reuse, R11 ;  /* 0x0000000b260b7220 */ /* 0x040fe20000400000 */
[C---:B------:R-:W-:Y:S01]  /*7780*/  FFMA R3, R41.reuse, R44, R3 ;  /* 0x0000002c29037223 */ /* 0x040fe20000000003 */
[C---:B------:R-:W-:Y:S01]  /*7790*/  FFMA R7, R41.reuse, R46, R7 ;  /* 0x0000002e29077223 */ /* 0x040fe20000000007 */
[C---:B------:R-:W-:Y:S01]  /*77a0*/  FFMA R4, R41.reuse, R43, R4 ;  /* 0x0000002b29047223 */ /* 0x040fe20000000004 */
[----:B------:R-:W-:Y:S01]  /*77b0*/  F2FP.F16.E4M3.UNPACK_B R40, R79 ;  /* 0x0000004fff28723e */ /* 0x000fe200020006ff */
[C---:B------:R-:W-:Y:S01]  /*77c0*/  FFMA R5, R41.reuse, R48, R5 ;  /* 0x0000003029057223 */ /* 0x040fe20000000005 */
[C---:B------:R-:W-:Y:S01]  /*77d0*/  FFMA R6, R41.reuse, R45, R6 ;  /* 0x0000002d29067223 */ /* 0x040fe20000000006 */
[----:B------:R-:W-:Y:S01]  /*77e0*/  F2FP.F16.E4M3.UNPACK_B R42, R79.H1 ;  /* 0x0000004fff2a723e */ /* 0x000fe200030006ff */
[C---:B------:R-:W-:Y:S01]  /*77f0*/  FFMA R11, R41.reuse, R50, R11 ;  /* 0x00000032290b7223 */ /* 0x040fe2000000000b */
[----:B------:R-:W-:Y:S01]  /*7800*/  FFMA R8, R41, R47, R8 ;  /* 0x0000002f29087223 */ /* 0x000fe20000000008 */
[----:B------:R-:W-:Y:S01]  /*7810*/  F2FP.SATFINITE.E4M3.F32.PACK_AB_MERGE_C R97, R7, R3, RZ ;  /* 0x000000030761723e */ /* 0x000fe200048070ff */
[C---:B------:R-:W-:Y:S01]  /*7820*/  FFMA R9, R41.reuse, R52, R9 ;  /* 0x0000003429097223 */ /* 0x040fe20000000009 */
[----:B------:R-:W-:Y:S01]  /*7830*/  FMUL R10, R38, R14 ;  /* 0x0000000e260a7220 */ /* 0x000fe20000400000 */
[----:B------:R-:W-:Y:S01]  /*7840*/  LEA R109, R90, UR44, 0x3 ;  /* 0x0000002c5a6d7c11 */ /* 0x000fe2000f8e18ff */
[----:B------:R-:W-:Y:S01]  /*7850*/  FMUL R15, R38, R15 ;  /* 0x0000000f260f7220 */ /* 0x000fe20000400000 */
[--C-:B------:R-:W-:Y:S01]  /*7860*/  HADD2.F32 R53, -RZ, R55.reuse.H0_H0 ;  /* 0x20000037ff357230 */ /* 0x100fe20000004100 */
[----:B------:R-:W-:Y:S01]  /*7870*/  F2FP.SATFINITE.E4M3.F32.PACK_AB_MERGE_C R96, R2, R0, R97 ;  /* 0x000000000260723e */ /* 0x000fe20004807061 */
[----:B------:R-:W-:Y:S01]  /*7880*/  FFMA R10, R41, R49, R10 ;  /* 0x00000031290a7223 */ /* 0x000fe2000000000a */
[----:B------:R-:W-:Y:S01]  /*7890*/  F2FP.SATFINITE.E4M3.F32.PACK_AB_MERGE_C R97, R11, R6, RZ ;  /* 0x000000060b61723e */ /* 0x000fe200048070ff */
[C---:B------:R-:W-:Y:S01]  /*78a0*/  FFMA R15, R41.reuse, R54, R15 ;  /* 0x00000036290f7223 */ /* 0x040fe2000000000f */
[C---:B------:R-:W-:Y:S01]  /*78b0*/  FFMA R12, R41.reuse, R51, R12 ;  /* 0x00000033290c7223 */ /* 0x040fe2000000000c */
[----:B------:R-:W-:Y:S01]  /*78c0*/  FFMA R13, R41, R56, R13 ;  /* 0x00000038290d7223 */ /* 0x000fe2000000000d */
[----:B------:R-:W-:Y:S01]  /*78d0*/  F2FP.SATFINITE.E4M3.F32.PACK_AB_MERGE_C R97, R5, R4, R97 ;  /* 0x000000040561723e */ /* 0x000fe20004807061 */
[----:B------:R-:W-:Y:S01]  /*78e0*/  HADD2.F32 R58, -RZ, R55.H1_H1 ;  /* 0x30000037ff3a7230 */ /* 0x000fe20000004100 */
[----:B------:R-:W-:Y:S01]  /*78f0*/  F2FP.SATFINITE.E4M3.F32.PACK_AB_MERGE_C R98, R15, R10, RZ ;  /* 0x0000000a0f62723e */ /* 0x000fe200048070ff */
[----:B------:R-:W-:Y:S02]  /*7900*/  HADD2.F32 R55, -RZ, R57.H0_H0 ;  /* 0x20000039ff377230 */ /* 0x000fe40000004100 */
[C---:B------:R-:W-:Y:S01]  /*7910*/  FMUL R14, R38.reuse, R18 ;  /* 0x00000012260e7220 */ /* 0x040fe20000400000 */
[C---:B------:R-:W-:Y:S01]  /*7920*/  FMUL R19, R38.reuse, R19 ;  /* 0x0000001326137220 */ /* 0x040fe20000400000 */
[--C-:B------:R-:W-:Y:S02]  /*7930*/  HADD2.F32 R57, -RZ, R59.reuse.H0_H0 ;  /* 0x2000003bff397230 */ /* 0x100fe40000004100 */
[C---:B------:R-:W-:Y:S01]  /*7940*/  FMUL R18, R38.reuse, R22 ;  /* 0x0000001626127220 */ /* 0x040fe20000400000 */
[C---:B------:R-:W-:Y:S01]  /*7950*/  FFMA R14, R41.reuse, R53, R14 ;  /* 0x00000035290e7223 */ /* 0x040fe2000000000e */
[----:B------:R-:W-:Y:S02]  /*7960*/  HADD2.F32 R62, -RZ, R59.H1_H1 ;  /* 0x3000003bff3e7230 */ /* 0x000fe40000004100 */
[C---:B------:R-:W-:Y:S01]  /*7970*/  FFMA R19, R41.reuse, R58, R19 ;  /* 0x0000003a29137223 */ /* 0x040fe20000000013 */
[----:B------:R-:W-:Y:S02]  /*7980*/  HADD2.F32 R59, -RZ, R61.H0_H0 ;  /* 0x2000003dff3b7230 */ /* 0x000fe40000004100 */
[C---:B------:R-:W-:Y:S01]  /*7990*/  FMUL R23, R38.reuse, R23 ;  /* 0x0000001726177220 */ /* 0x040fe20000400000 */
[C---:B------:R-:W-:Y:S01]  /*79a0*/  FFMA R16, R41.reuse, R55, R16 ;  /* 0x0000003729107223 */ /* 0x040fe20000000010 */
[C---:B------:R-:W-:Y:S01]  /*79b0*/  FFMA R17, R41.reuse, R60, R17 ;  /* 0x0000003c29117223 */ /* 0x040fe20000000011 */
[--C-:B------:R-:W-:Y:S02]  /*79c0*/  HADD2.F32 R61, -RZ, R63.reuse.H0_H0 ;  /* 0x2000003fff3d7230 */ /* 0x100fe40000004100 */
[C---:B------:R-:W-:Y:S01]  /*79d0*/  FFMA R18, R41.reuse, R57, R18 ;  /* 0x0000003929127223 */ /* 0x040fe20000000012 */
[----:B------:R-:W-:Y:S02]  /*79e0*/  HADD2.F32 R66, -RZ, R63.H1_H1 ;  /* 0x3000003fff427230 */ /* 0x000fe40000004100 */
[C---:B------:R-:W-:Y:S01]  /*79f0*/  FMUL R22, R38.reuse, R26 ;  /* 0x0000001a26167220 */ /* 0x040fe20000400000 */
[----:B------:R-:W-:Y:S02]  /*7a00*/  HADD2.F32 R63, -RZ, R65.H0_H0 ;  /* 0x20000041ff3f7230 */ /* 0x000fe40000004100 */
[C---:B------:R-:W-:Y:S01]  /*7a10*/  FFMA R23, R41.reuse, R62, R23 ;  /* 0x0000003e29177223 */ /* 0x040fe20000000017 */
[C---:B------:R-:W-:Y:S01]  /*7a20*/  FMUL R27, R38.reuse, R27 ;  /* 0x0000001b261b7220 */ /* 0x040fe20000400000 */
[C---:B------:R-:W-:Y:S01]  /*7a30*/  FFMA R20, R41.reuse, R59, R20 ;  /* 0x0000003b29147223 */ /* 0x040fe20000000014 */
[C---:B------:R-:W-:Y:S01]  /*7a40*/  FFMA R21, R41.reuse, R64, R21 ;  /* 0x0000004029157223 */ /* 0x040fe20000000015 */
[--C-:B------:R-:W-:Y:S02]  /*7a50*/  HADD2.F32 R65, -RZ, R67.reuse.H0_H0 ;  /* 0x20000043ff417230 */ /* 0x100fe40000004100 */
[C---:B------:R-:W-:Y:S01]  /*7a60*/  FFMA R22, R41.reuse, R61, R22 ;  /* 0x0000003d29167223 */ /* 0x040fe20000000016 */
[----:B------:R-:W-:Y:S02]  /*7a70*/  HADD2.F32 R70, -RZ, R67.H1_H1 ;  /* 0x30000043ff467230 */ /* 0x000fe40000004100 */
[C---:B------:R-:W-:Y:S01]  /*7a80*/  FMUL R26, R38.reuse, R30 ;  /* 0x0000001e261a7220 */ /* 0x040fe20000400000 */
[--C-:B------:R-:W-:Y:S02]  /*7a90*/  HADD2.F32 R67, -RZ, R40.reuse.H0_H0 ;  /* 0x20000028ff437230 */ /* 0x100fe40000004100 */
[C---:B------:R-:W-:Y:S01]  /*7aa0*/  FFMA R27, R41.reuse, R66, R27 ;  /* 0x00000042291b7223 */ /* 0x040fe2000000001b */
[C---:B------:R-:W-:Y:S01]  /*7ab0*/  FMUL R31, R38.reuse, R31 ;  /* 0x0000001f261f7220 */ /* 0x040fe20000400000 */
[C---:B------:R-:W-:Y:S01]  /*7ac0*/  FFMA R24, R41.reuse, R63, R24 ;  /* 0x0000003f29187223 */ /* 0x040fe20000000018 */
[----:B------:R-:W-:Y:S02]  /*7ad0*/  HADD2.F32 R40, -RZ, R40.H1_H1 ;  /* 0x30000028ff287230 */ /* 0x000fe40000004100 */
[C---:B------:R-:W-:Y:S01]  /*7ae0*/  FFMA R25, R41.reuse, R68, R25 ;  /* 0x0000004429197223 */ /* 0x040fe20000000019 */
[--C-:B------:R-:W-:Y:S02]  /*7af0*/  HADD2.F32 R69, -RZ, R42.reuse.H0_H0 ;  /* 0x2000002aff457230 */ /* 0x100fe40000004100 */
[C---:B------:R-:W-:Y:S01]  /*7b00*/  FFMA R26, R41.reuse, R65, R26 ;  /* 0x00000041291a7223 */ /* 0x040fe2000000001a */
[----:B------:R-:W-:Y:S02]  /*7b10*/  HADD2.F32 R42, -RZ, R42.H1_H1 ;  /* 0x3000002aff2a7230 */ /* 0x000fe40000004100 */
[C---:B------:R-:W-:Y:S01]  /*7b20*/  FMUL R30, R38.reuse, R34 ;  /* 0x00000022261e7220 */ /* 0x040fe20000400000 */
[----:B------:R-:W-:Y:S01]  /*7b30*/  FFMA R31, R41, R70, R31 ;  /* 0x00000046291f7223 */ /* 0x000fe2000000001f */
[----:B------:R-:W-:Y:S01]  /*7b40*/  FMUL R35, R38, R35 ;  /* 0x0000002326237220 */ /* 0x000fe20000400000 */
[----:B------:R-:W-:Y:S01]  /*7b50*/  F2FP.SATFINITE.E4M3.F32.PACK_AB_MERGE_C R99, R19, R14, RZ ;  /* 0x0000000e1363723e */ /* 0x000fe200048070ff */
[C---:B------:R-:W-:Y:S01]  /*7b60*/  FFMA R28, R41.reuse, R67, R28 ;  /* 0x00000043291c7223 */ /* 0x040fe2000000001c */
[C---:B------:R-:W-:Y:S01]  /*7b70*/  FFMA R29, R41.reuse, R40, R29 ;  /* 0x00000028291d7223 */ /* 0x040fe2000000001d */
[C---:B------:R-:W-:Y:S01]  /*7b80*/  FFMA R30, R41.reuse, R69, R30 ;  /* 0x00000045291e7223 */ /* 0x040fe2000000001e */
[----:B------:R-:W-:Y:S01]  /*7b90*/  FFMA R35, R41, R42, R35 ;  /* 0x0000002a29237223 */ /* 0x000fe20000000023 */
[----:B------:R-:W-:Y:S02]  /*7ba0*/  F2FP.SATFINITE.E4M3.F32.PACK_AB_MERGE_C R98, R9, R8, R98 ;  /* 0x000000080962723e */ /* 0x000fe40004807062 */
[----:B------:R-:W-:Y:S02]  /*7bb0*/  F2FP.SATFINITE.E4M3.F32.PACK_AB_MERGE_C R99, R13, R12, R99 ;  /* 0x0000000c0d63723e */ /* 0x000fe40004807063 */
[----:B------:R-:W-:Y:S02]  /*7bc0*/  F2FP.SATFINITE.E4M3.F32.PACK_AB_MERGE_C R104, R23, R18, RZ ;  /* 0x000000121768723e */ /* 0x000fe400048070ff */
[----:B------:R-:W-:Y:S01]  /*7bd0*/  F2FP.SATFINITE.E4M3.F32.PACK_AB_MERGE_C R105, R27, R22, RZ ;  /* 0x000000161b69723e */ /* 0x000fe200048070ff */
[----:B------:R1:W-:Y:S01]  /*7be0*/  STS.128 [R71+UR44+0x2400], R96 ;  /* 0x0024006047007988 */ /* 0x0003e20008000c2c */
[----:B------:R-:W-:Y:S02]  /*7bf0*/  F2FP.SATFINITE.E4M3.F32.PACK_AB_MERGE_C R110, R31, R26, RZ ;  /* 0x0000001a1f6e723e */ /* 0x000fe400048070ff */
[----:B------:R-:W-:Y:S02]  /*7c00*/  F2FP.SATFINITE.E4M3.F32.PACK_AB_MERGE_C R111, R35, R30, RZ ;  /* 0x0000001e236f723e */ /* 0x000fe400048070ff */
[----:B------:R-:W-:Y:S02]  /*7c10*/  F2FP.SATFINITE.E4M3.F32.PACK_AB_MERGE_C R104, R17, R16, R104 ;  /* 0x000000101168723e */ /* 0x000fe40004807068 */
[----:B------:R-:W-:Y:S02]  /*7c20*/  F2FP.SATFINITE.E4M3.F32.PACK_AB_MERGE_C R105, R21, R20, R105 ;  /* 0x000000141569723e */ /* 0x000fe40004807069 */
[----:B------:R-:W-:Y:S02]  /*7c30*/  F2FP.SATFINITE.E4M3.F32.PACK_AB_MERGE_C R106, R25, R24, R110 ;  /* 0x00000018196a723e */ /* 0x000fe4000480706e */
[----:B------:R-:W-:Y:S02]  /*7c40*/  F2FP.SATFINITE.E4M3.F32.PACK_AB_MERGE_C R107, R29, R28, R111 ;  /* 0x0000001c1d6b723e */ /* 0x000fe4000480706f */
[----:B------:R-:W-:Y:S03]  /*7c50*/  @P6 SHF.L.U32 R110, R89, 0x1f, RZ ;  /* 0x0000001f596e6819 */ /* 0x000fe600000006ff */
[----:B------:R1:W-:Y:S01]  /*7c60*/  STS.128 [R101+0x2410], R104 ;  /* 0x0024106865007388 */ /* 0x0003e20000000c00 */
[----:B------:R-:W-:Y:S01]  /*7c70*/  @!PT LDS RZ, [RZ] ;  /* 0x00000000fffff984 */ /* 0x000fe20000000800 */
[----:B------:R-:W-:Y:S01]  /*7c80*/  @!PT LDS RZ, [RZ] ;  /* 0x00000000fffff984 */ /* 0x000fe20000000800 */
[----:B------:R-:W-:Y:S01]  /*7c90*/  @!PT LDS RZ, [RZ] ;  /* 0x00000000fffff984 */ /* 0x000fe20000000800 */
[----:B------:R-:W-:Y:S01]  /*7ca0*/  @!PT LDS RZ, [RZ] ;  /* 0x00000000fffff984 */ /* 0x000fe20000000800 */
[----:B------:R2:W-:Y:S07]  /*7cb0*/  MEMBAR.ALL.CTA ;  /* 0x0000000000007992 */ /* 0x0005ee0000008000 */
[----:B--2---:R-:W2:Y:S02]  /*7cc0*/  FENCE.VIEW.ASYNC.S ;  /* 0x00000000000073c6 */ /* 0x004ea40000000000 */
[----:B--2---:R-:W-:Y:S06]  /*7cd0*/  BAR.SYNC.DEFER_BLOCKING 0x1, 0x80 ;  /* 0x0042000000007b1d */ /* 0x004fec0000010000 */
[----:B------:R-:W-:Y:S05]  /*7ce0*/  @P0 BRA `(.L_x_133) ;  /* 0x0000000000280947 */ /* 0x000fea0003800000 */
[----:B------:R-:W2:Y:S01]  /*7cf0*/  LDCU.64 UR6, c[0x0][0x348] ;  /* 0x00006900ff0677ac */ /* 0x000ea20008000a00 */
[----:B------:R-:W-:Y:S01]  /*7d00*/  UIADD3 UR4, UPT, UPT, UR44, 0x2400, URZ ;  /* 0x000024002c047890 */ /* 0x000fe2000fffe0ff */
[----:B------:R-:W-:Y:S05]  /*7d10*/  UMOV UR51, UR36 ;  /* 0x0000002400337c82 */ /* 0x000fea0008000000 */
[----:B------:R-:W-:Y:S04]  /*7d20*/  MOV R94, UR4 ;  /* 0x00000004005e7c02 */ /* 0x000fe80008000f00 */
[----:B------:R-:W-:Y:S01]  /*7d30*/  R2UR UR48, R94 ;  /* 0x000000005e3072ca */ /* 0x000fe200000e0000 */
[----:B--2---:R-:W-:Y:S04]  /*7d40*/  UIADD3 UR4, UP0, UPT, UR6, 0x680, URZ ;  /* 0x0000068006047890 */ /* 0x004fe8000ff1e0ff */
[----:B------:R-:W-:Y:S09]  /*7d50*/  UIADD3.X UR5, UPT, UPT, URZ, UR7, URZ, UP0, !UPT ;  /* 0x00000007ff057290 */ /* 0x000ff200087fe4ff */
[----:B------:R2:W-:Y:S01]  /*7d60*/  UTMASTG.3D [UR48], [UR4] ;  /* 0x00000030040073b5 */ /* 0x0005e20008010000 */
[----:B------:R0:W-:Y:S01]  /*7d70*/  UTMACMDFLUSH ;  /* 0x00000000000079b7 */ /* 0x0001e20000000000 */
[----:B--2---:R-:W-:Y:S04]  /*7d80*/  DEPBAR.LE SB0, 0x1 ;  /* 0x000080400000791a */ /* 0x004fe80000000000 */
.L_x_133:
[----:B------:R-:W-:Y:S05]  /*7d90*/  BSYNC.RECONVERGENT B0 ;  /* 0x0000000000007941 */ /* 0x000fea0003800200 */
.L_x_132:
[----:B------:R-:W-:Y:S06]  /*7da0*/  BAR.SYNC.DEFER_BLOCKING 0x1, 0x80 ;  /* 0x0042000000007b1d */ /* 0x000fec0000010000 */
[----:B------:R-:W2:Y:S01]  /*7db0*/  @P6 SYNCS.PHASECHK.TRANS64.TRYWAIT P0, [R109+URZ+0x220], R110 ;  /* 0x0002206e6d0065a7 */ /* 0x000ea200080011ff */
[----:B------:R-:W-:Y:S01]  /*7dc0*/  BSSY B1, `(.L_x_134) ;  /* 0x0000020000017945 */ /* 0x000fe20003800000 */
[----:B--2---:R-:W-:Y:S03]  /*7dd0*/  @P6 SEL R102, RZ, 0x1, !P0 ;  /* 0x00000001ff666807 */ /* 0x004fe60004000000 */
[----:B------:R-:W-:Y:S05]  /*7de0*/  @!P6 BRA `(.L_x_135) ;  /* 0x000000000074e947 */ /* 0x000fea0003800000 */
[----:B------:R-:W-:Y:S01]  /*7df0*/  ISETP.NE.AND P1, PT, R103, RZ, PT ;  /* 0x000000ff6700720c */ /* 0x000fe20003f25270 */
[----:B------:R-:W2:Y:S01]  /*7e00*/  S2R R0, SR_CgaCtaId ;  /* 0x0000000000007919 */ /* 0x000ea20000008800 */
[----:B------:R-:W-:Y:S01]  /*7e10*/  ISETP.NE.AND P0, PT, R102, RZ, PT ;  /* 0x000000ff6600720c */ /* 0x000fe20003f05270 */
[----:B------:R-:W-:Y:S10]  /*7e20*/  BSSY B0, `(.L_x_136) ;  /* 0x0000008000007945 */ /* 0x000ff40003800000 */
[----:B------:R-:W-:Y:S05]  /*7e30*/  @P1 IMAD R2, R90, 0x1000, R71 ;  /* 0x000010005a021824 */ /* 0x000fea00078e0247 */
[----:B------:R-:W-:Y:S05]  /*7e40*/  @P1 IADD3 R3, PT, PT, R2, UR44, RZ ;  /* 0x0000002c02031c10 */ /* 0x000fea000fffe0ff */
[----:B------:R-:W-:Y:S01]  /*7e50*/  @P1 IMAD.IADD R3, R3, 0x1, R108 ;  /* 0x0000000103031824 */ /* 0x000fe200078e026c */
[----:B------:R-:W-:Y:S06]  /*7e60*/  @P0 BRA `(.L_x_137) ;  /* 0x00000000000c0947 */ /* 0x000fec0003800000 */
[----:B------:R-:W-:Y:S04]  /*7e70*/  SHF.L.U32 R4, R89, 0x1f, RZ ;  /* 0x0000001f59047819 */ /* 0x000fe800000006ff */
[----:B------:R-:W3:Y:S02]  /*7e80*/  SYNCS.PHASECHK.TRANS64.TRYWAIT P0, [R109+URZ+0x220], R4 ;  /* 0x000220046d0075a7 */ /* 0x000ee400080011ff */
[----:B---3--:R-:W-:Y:S05]  /*7e90*/  @!P0 BRA `(.L_x_138) ;  /* 0x0000002000808947 */ /* 0x008fea0003800000 */
.L_x_137:
[----:B------:R-:W-:Y:S05]  /*7ea0*/  BSYNC B0 ;  /* 0x0000000000007941 */ /* 0x000fea0003800000 */
.L_x_136:
[----:B------:R-:W-:Y:S01]  /*7eb0*/  ISETP.NE.AND P0, PT, R103, RZ, PT ;  /* 0x000000ff6700720c */ /* 0x000fe20003f05270 */
[----:B---3--:R-:W-:Y:S02]  /*7ec0*/  VIADD R109, R109, 0x230 ;  /* 0x000002306d6d7836 */ /* 0x008fe40000000000 */
[----:B------:R-:W-:Y:S03]  /*7ed0*/  VIADD R90, R90, 0x1 ;  /* 0x000000015a5a7836 */ /* 0x000fe60000000000 */
[----:B--2---:R-:W-:Y:S07]  /*7ee0*/  PRMT R0, R0, 0x654, R109 ;  /* 0x0000065400007816 */ /* 0x004fee000000006d */
[----:B------:R2:W3:Y:S04]  /*7ef0*/  @P0 LDS.128 R72, [R2+UR44+0x400] ;  /* 0x0004002c02480984 */ /* 0x0004e80008000c00 */
[----:B------:R2:W4:Y:S01]  /*7f00*/  @P0 LDS.128 R76, [R3+0x410] ;  /* 0x00041000034c0984 */ /* 0x0005220000000c00 */
        /* <DEDUP_REMOVED lines=10> */
[----:B--23--:R-:W-:Y:S02]  /*7fb0*/  LOP3.LUT R89, R89, R0, RZ, 0x3c, !PT ;  /* 0x0000000059597212 */ /* 0x00cfe400078e3cff */
.L_x_135:
[----:B------:R-:W-:Y:S05]  /*7fc0*/  BSYNC B1 ;  /* 0x0000000000017941 */ /* 0x000fea0003800000 */
.L_x_134:
[----:B------:R-:W-:Y:S05]  /*7fd0*/  VIADD R0, R39, 0x40 ;  /* 0x0000004027007836 */ /* 0x000fea0000000000 */
[----:B------:R-:W-:Y:S04]  /*7fe0*/  SHF.R.U32.HI R0, RZ, 0x15, R0 ;  /* 0x00000015ff007819 */ /* 0x000fe80000011600 */
[----:B------:R-:W-:Y:S11]  /*7ff0*/  LOP3.LUT P0, RZ, R0, 0x3, R85, 0x48, !PT ;  /* 0x0000000300ff7812 */ /* 0x000ff60007804855 */
[----:B------:R-:W-:Y:S02]  /*8000*/  @!UPT UIADD3 URZ, UPT, UPT, URZ, URZ, URZ ;  /* 0x000000fffffff290 */ /* 0x000fe4000fffe0ff */
[----:B------:R-:W-:Y:S05]  /*8010*/  @!P0 BRA `(.L_x_139) ;  /* 0x0000000000408947 */ /* 0x000fea0003800000 */
[----:B------:R-:W2:Y:S01]  /*8020*/  LDCU.64 UR8, c[0x4][0x70] ;  /* 0x01000e00ff0877ac */ /* 0x000ea20008000a00 */
[----:B------:R-:W-:Y:S01]  /*8030*/  MOV R3, 0x0 ;  /* 0x0000000000037802 */ /* 0x000fe20000000f00 */
[----:B------:R-:W-:Y:S02]  /*8040*/  HFMA2 R12, -RZ, RZ, 0, 5.9604644775390625e-08 ;  /* 0x00000001ff0c7431 */ /* 0x000fe400000001ff */
[----:B------:R-:W-:Y:S02]  /*8050*/  IMAD.MOV.U32 R8, RZ, RZ, 0x192 ;  /* 0x00000192ff087424 */ /* 0x000fe400078e00ff */
[----:B------:R-:W-:Y:S01]  /*8060*/  IMAD.MOV.U32 R13, RZ, RZ, RZ ;  /* 0x000000ffff0d7224 */ /* 0x000fe200078e00ff */
[----:B------:R-:W3:Y:S01]  /*8070*/  LDCU.64 UR6, c[0x4][0x78] ;  /* 0x01000f00ff0677ac */ /* 0x000ee20008000a00 */
[----:B------:R-:W1:Y:S01]  /*8080*/  LDC.64 R2, c[0x4][R3] ;  /* 0x0100000003027b82 */ /* 0x000e620000000a00 */
[----:B------:R-:W5:Y:S01]  /*8090*/  LDCU.64 UR4, c[0x4][0x10] ;  /* 0x01000200ff0477ac */ /* 0x000f620008000a00 */
[----:B--2---:R-:W-:Y:S01]  /*80a0*/  MOV R5, UR9 ;  /* 0x0000000900057c02 */ /* 0x004fe20008000f00 */
[----:B------:R-:W-:Y:S01]  /*80b0*/  IMAD.U32 R4, RZ, RZ, UR8 ;  /* 0x00000008ff047e24 */ /* 0x000fe2000f8e00ff */
[----:B---3--:R-:W-:Y:S01]  /*80c0*/  MOV R7, UR7 ;  /* 0x0000000700077c02 */ /* 0x008fe20008000f00 */
[----:B------:R-:W-:Y:S01]  /*80d0*/  IMAD.U32 R6, RZ, RZ, UR6 ;  /* 0x00000006ff067e24 */ /* 0x000fe2000f8e00ff */
[----:B-----5:R-:W-:Y:S01]  /*80e0*/  MOV R11, UR5 ;  /* 0x00000005000b7c02 */ /* 0x020fe20008000f00 */
[----:B------:R-:W-:Y:S02]  /*80f0*/  IMAD.U32 R10, RZ, RZ, UR4 ;  /* 0x00000004ff0a7e24 */ /* 0x000fe4000f8e00ff */
[----:B------:R-:W-:Y:S07]  /*8100*/  LEPC R20, `(.L_x_139) ;  /* 0x000000001014794e */ /* 0x000fee0000000000 */
[----:B-1--4-:R-:W-:Y:S05]  /*8110*/  CALL.ABS.NOINC R2 ;  /* 0x0000000002007343 */ /* 0x012fea0003c00000 */
.L_x_139:
[----:B------:R-:W-:Y:S01]  /*8120*/  ISETP.NE.AND P0, PT, R95, RZ, PT ;  /* 0x000000ff5f00720c */ /* 0x000fe20003f05270 */
[----:B------:R-:W-:Y:S05]  /*8130*/  WARPSYNC.ALL ;  /* 0x0000000000007948 */ /* 0x000fea0003800000 */
[----:B------:R-:W-:Y:S01]  /*8140*/  R2UR UR4, R39 ;  /* 0x00000000270472ca */ /* 0x000fe200000e0000 */
[----:B------:R-:W2:Y:S01]  /*8150*/  S2UR UR6, SR_CgaCtaId ;  /* 0x00000000000679c3 */ /* 0x000ea20000008800 */
[-C--:B------:R-:W-:Y:S01]  /*8160*/  F2FP.F16.E4M3.UNPACK_B R42, R72.reuse ;  /* 0x00000048ff2a723e */ /* 0x080fe200020006ff */
[----:B------:R-:W-:Y:S01]  /*8170*/  BSSY.RECONVERGENT B0, `(.L_x_140) ;  /* 0x000009c000007945 */ /* 0x000fe20003800200 */
[----:B------:R-:W-:Y:S02]  /*8180*/  F2FP.F16.E4M3.UNPACK_B R72, R72.H1 ;  /* 0x00000048ff48723e */ /* 0x000fe400030006ff */
[-C--:B------:R-:W-:Y:S01]  /*8190*/  F2FP.F16.E4M3.UNPACK_B R46, R73.reuse ;  /* 0x00000049ff2e723e */ /* 0x080fe200020006ff */
[--C-:B------:R-:W-:Y:S01]  /*81a0*/  HADD2.F32 R40, -RZ, R42.reuse.H0_H0 ;  /* 0x2000002aff287230 */ /* 0x100fe20000004100 */
[----:B------:R-:W-:Y:S01]  /*81b0*/  F2FP.F16.E4M3.UNPACK_B R73, R73.H1 ;  /* 0x00000049ff49723e */ /* 0x000fe200030006ff */
[----:B------:R-:W-:Y:S01]  /*81c0*/  HADD2.F32 R42, -RZ, R42.H1_H1 ;  /* 0x3000002aff2a7230 */ /* 0x000fe20000004100 */
[-C--:B------:R-:W-:Y:S01]  /*81d0*/  F2FP.F16.E4M3.UNPACK_B R50, R74.reuse ;  /* 0x0000004aff32723e */ /* 0x080fe200020006ff */
[----:B------:R-:W-:Y:S01]  /*81e0*/  HADD2.F32 R43, -RZ, R72.H0_H0 ;  /* 0x20000048ff2b7230 */ /* 0x000fe20000004100 */
[----:B------:R-:W-:Y:S01]  /*81f0*/  F2FP.F16.E4M3.UNPACK_B R74, R74.H1 ;  /* 0x0000004aff4a723e */ /* 0x000fe200030006ff */
[----:B------:R-:W-:Y:S01]  /*8200*/  LDTM.16dp32bit_t0_t15.x32 R4, tmem[UR4+0x40] ;  /* 0x00004004000479ee */ /* 0x000fe20008a80000 */
[----:B------:R-:W3:Y:S01]  /*8210*/  LDTM.16dp32bit_t16_t31.x32 R4, tmem[UR4+0x60] ;  /* 0x00006004000479ee */ /* 0x000ee20008aa0000 */
[----:B------:R-:W-:Y:S01]  /*8220*/  NOP ;  /* 0x0000000000007918 */ /* 0x000fe20000000000 */
[--C-:B------:R-:W-:Y:S01]  /*8230*/  HADD2.F32 R45, -RZ, R46.reuse.H0_H0 ;  /* 0x2000002eff2d7230 */ /* 0x100fe20000004100 */
[----:B------:R-:W-:Y:S01]  /*8240*/  R2UR UR5, R100 ;  /* 0x00000000640572ca */ /* 0x000fe200000e0000 */
[----:B------:R-:W-:Y:S01]  /*8250*/  HADD2.F32 R46, -RZ, R46.H1_H1 ;  /* 0x3000002eff2e7230 */ /* 0x000fe20000004100 */
[----:B------:R-:W-:Y:S01]  /*8260*/  F2FP.F16.E4M3.UNPACK_B R54, R75 ;  /* 0x0000004bff36723e */ /* 0x000fe200020006ff */
[--C-:B------:R-:W-:Y:S01]  /*8270*/  HADD2.F32 R49, -RZ, R50.reuse.H0_H0 ;  /* 0x20000032ff317230 */ /* 0x100fe20000004100 */
[----:B----4-:R-:W-:Y:S01]  /*8280*/  F2FP.F16.E4M3.UNPACK_B R58, R76 ;  /* 0x0000004cff3a723e */ /* 0x010fe200020006ff */
[----:B------:R-:W-:Y:S01]  /*8290*/  HADD2.F32 R50, -RZ, R50.H1_H1 ;  /* 0x30000032ff327230 */ /* 0x000fe20000004100 */
[----:B------:R-:W-:Y:S01]  /*82a0*/  F2FP.F16.E4M3.UNPACK_B R62, R77 ;  /* 0x0000004dff3e723e */ /* 0x000fe200020006ff */
[--C-:B------:R-:W-:Y:S01]  /*82b0*/  HADD2.F32 R53, -RZ, R54.reuse.H0_H0 ;  /* 0x20000036ff357230 */ /* 0x100fe20000004100 */
[----:B------:R-:W-:Y:S01]  /*82c0*/  F2FP.F16.E4M3.UNPACK_B R66, R78 ;  /* 0x0000004eff42723e */ /* 0x000fe200020006ff */
[----:B------:R-:W-:Y:S01]  /*82d0*/  HADD2.F32 R54, -RZ, R54.H1_H1 ;  /* 0x30000036ff367230 */ /* 0x000fe20000004100 */
[----:B------:R-:W-:Y:S01]  /*82e0*/  F2FP.F16.E4M3.UNPACK_B R69, R79 ;  /* 0x0000004fff45723e */ /* 0x000fe200020006ff */
[--C-:B------:R-:W-:Y:S01]  /*82f0*/  HADD2.F32 R57, -RZ, R58.reuse.H0_H0 ;  /* 0x2000003aff397230 */ /* 0x100fe20000004100 */
[----:B------:R-:W-:Y:S01]  /*8300*/  F2FP.F16.E4M3.UNPACK_B R75, R75.H1 ;  /* 0x0000004bff4b723e */ /* 0x000fe200030006ff */
[----:B------:R-:W-:Y:S01]  /*8310*/  UIADD3 UR4, UPT, UPT, UR5, 0x290, URZ ;  /* 0x0000029005047890 */ /* 0x000fe2000fffe0ff */
[----:B------:R-:W-:Y:S01]  /*8320*/  HADD2.F32 R59, -RZ, R58.H1_H1 ;  /* 0x3000003aff3b7230 */ /* 0x000fe20000004100 */
[----:B------:R-:W-:Y:S01]  /*8330*/  F2FP.F16.E4M3.UNPACK_B R76, R76.H1 ;  /* 0x0000004cff4c723e */ /* 0x000fe200030006ff */
[--C-:B------:R-:W-:Y:S01]  /*8340*/  HADD2.F32 R61, -RZ, R62.reuse.H0_H0 ;  /* 0x2000003eff3d7230 */ /* 0x100fe20000004100 */
[----:B------:R-:W-:Y:S01]  /*8350*/  F2FP.F16.E4M3.UNPACK_B R77, R77.H1 ;  /* 0x0000004dff4d723e */ /* 0x000fe200030006ff */
[----:B------:R-:W-:Y:S01]  /*8360*/  HADD2.F32 R62, -RZ, R62.H1_H1 ;  /* 0x3000003eff3e7230 */ /* 0x000fe20000004100 */
[----:B------:R-:W-:Y:S01]  /*8370*/  F2FP.F16.E4M3.UNPACK_B R78, R78.H1 ;  /* 0x0000004eff4e723e */ /* 0x000fe200030006ff */
[--C-:B------:R-:W-:Y:S01]  /*8380*/  HADD2.F32 R65, -RZ, R66.reuse.H0_H0 ;  /* 0x20000042ff417230 */ /* 0x100fe20000004100 */
[----:B--2---:R-:W-:Y:S01]  /*8390*/  UPRMT UR4, UR6, 0x654, UR4 ;  /* 0x0000065406047896 */ /* 0x004fe20008000004 */
        /* <DEDUP_REMOVED lines=8> */
[----:B------:R-:W-:Y:S01]  /*8420*/  SYNCS.ARRIVE.TRANS64.RED.A1T0 RZ, [UR4], RZ ;  /* 0x000000ffffff79a7 */ /* 0x000fe20008100404 */
        /* <DEDUP_REMOVED lines=15> */
[--C-:B------:R-:W-:Y:S02]  /*8520*/  HADD2.F32 R47, -RZ, R73.reuse.H0_H0 ;  /* 0x20000049ff2f7230 */ /* 0x100fe40000004100 */
[C---:B------:R-:W-:Y:S01]  /*8530*/  FMUL R10, R38.reuse, R10 ;  /* 0x0000000a260a7220 */ /* 0x040fe20000400000 */
[C---:B------:R-:W-:Y:S01]  /*8540*/  FFMA R6, R41.reuse, R43, R6 ;  /* 0x0000002b29067223 */ /* 0x040fe20000000006 */
[----:B------:R-:W-:Y:S02]  /*8550*/  HADD2.F32 R48, -RZ, R73.H1_H1 ;  /* 0x30000049ff307230 */ /* 0x000fe40000004100 */
[C---:B------:R-:W-:Y:S01]  /*8560*/  FFMA R7, R41.reuse, R44, R7 ;  /* 0x0000002c29077223 */ /* 0x040fe20000000007 */
[C---:B------:R-:W-:Y:S01]  /*8570*/  FFMA R8, R41.reuse, R45, R8 ;  /* 0x0000002d29087223 */ /* 0x040fe20000000008 */
[C---:B------:R-:W-:Y:S01]  /*8580*/  FFMA R9, R41.reuse, R46, R9 ;  /* 0x0000002e29097223 */ /* 0x040fe20000000009 */
[----:B------:R-:W-:Y:S01]  /*8590*/  FFMA R10, R41, R47, R10 ;  /* 0x0000002f290a7223 */ /* 0x000fe2000000000a */
[----:B------:R-:W-:Y:S01]  /*85a0*/  HADD2.F32 R43, -RZ, R69.H0_H0 ;  /* 0x20000045ff2b7230 */ /* 0x000fe20000004100 */
[----:B-1----:R-:W-:Y:S01]  /*85b0*/  F2FP.SATFINITE.E4M3.F32.PACK_AB_MERGE_C R96, R7, R6, RZ ;  /* 0x000000060760723e */ /* 0x002fe200048070ff */
[C---:B------:R-:W-:Y:S01]  /*85c0*/  FMUL R11, R38.reuse, R11 ;  /* 0x0000000b260b7220 */ /* 0x040fe20000400000 */
[--C-:B------:R-:W-:Y:S02]  /*85d0*/  HADD2.F32 R51, -RZ, R74.reuse.H0_H0 ;  /* 0x2000004aff337230 */ /* 0x100fe40000004100 */
[C---:B------:R-:W-:Y:S01]  /*85e0*/  FMUL R14, R38.reuse, R14 ;  /* 0x0000000e260e7220 */ /* 0x040fe20000400000 */
[----:B------:R-:W-:Y:S01]  /*85f0*/  HADD2.F32 R52, -RZ, R74.H1_H1 ;  /* 0x3000004aff347230 */ /* 0x000fe20000004100 */
[----:B------:R-:W-:Y:S01]  /*8600*/  F2FP.SATFINITE.E4M3.F32.PACK_AB_MERGE_C R96, R5, R4, R96 ;  /* 0x000000040560723e */ /* 0x000fe20004807060 */
[C---:B------:R-:W-:Y:S01]  /*8610*/  FFMA R11, R41.reuse, R48, R11 ;  /* 0x00000030290b7223 */ /* 0x040fe2000000000b */
[C---:B------:R-:W-:Y:S01]  /*8620*/  FFMA R12, R41.reuse, R49, R12 ;  /* 0x00000031290c7223 */ /* 0x040fe2000000000c */
[C---:B------:R-:W-:Y:S01]  /*8630*/  FFMA R13, R41.reuse, R50, R13 ;  /* 0x00000032290d7223 */ /* 0x040fe2000000000d */
[----:B------:R-:W-:Y:S01]  /*8640*/  FFMA R14, R41, R51, R14 ;  /* 0x00000033290e7223 */ /* 0x000fe2000000000e */
[C---:B------:R-:W-:Y:S01]  /*8650*/  FMUL R15, R38.reuse, R15 ;  /* 0x0000000f260f7220 */ /* 0x040fe20000400000 */
[----:B------:R-:W-:Y:S01]  /*8660*/  F2FP.F16.E4M3.UNPACK_B R79, R79.H1 ;  /* 0x0000004fff4f723e */ /* 0x000fe200030006ff */
[--C-:B------:R-:W-:Y:S01]  /*8670*/  HADD2.F32 R55, -RZ, R75.reuse.H0_H0 ;  /* 0x2000004bff377230 */ /* 0x100fe20000004100 */
[----:B------:R-:W-:Y:S01]  /*8680*/  F2FP.SATFINITE.E4M3.F32.PACK_AB_MERGE_C R97, R11, R10, RZ ;  /* 0x0000000a0b61723e */ /* 0x000fe200048070ff */
[C---:B------:R-:W-:Y:S01]  /*8690*/  FFMA R15, R41.reuse, R52, R15 ;  /* 0x00000034290f7223 */ /* 0x040fe2000000000f */
[C---:B------:R-:W-:Y:S01]  /*86a0*/  FFMA R16, R41.reuse, R53, R16 ;  /* 0x0000003529107223 */ /* 0x040fe20000000010 */
[----:B------:R-:W-:Y:S01]  /*86b0*/  FFMA R17, R41, R54, R17 ;  /* 0x0000003629117223 */ /* 0x000fe20000000011 */
[----:B------:R-:W-:Y:S01]  /*86c0*/  F2FP.SATFINITE.E4M3.F32.PACK_AB_MERGE_C R97, R9, R8, R97 ;  /* 0x000000080961723e */ /* 0x000fe20004807061 */
[----:B------:R-:W-:Y:S01]  /*86d0*/  HADD2.F32 R56, -RZ, R75.H1_H1 ;  /* 0x3000004bff387230 */ /* 0x000fe20000004100 */
[----:B------:R-:W-:Y:S01]  /*86e0*/  F2FP.SATFINITE.E4M3.F32.PACK_AB_MERGE_C R98, R15, R14, RZ ;  /* 0x0000000e0f62723e */ /* 0x000fe200048070ff */
[C---:B------:R-:W-:Y:S01]  /*86f0*/  FMUL R18, R38.reuse, R18 ;  /* 0x0000001226127220 */ /* 0x040fe20000400000 */
[C---:B------:R-:W-:Y:S01]  /*8700*/  FMUL R19, R38.reuse, R19 ;  /* 0x0000001326137220 */ /* 0x040fe20000400000 */
[--C-:B------:R-:W-:Y:S02]  /*8710*/  HADD2.F32 R58, -RZ, R76.reuse.H0_H0 ;  /* 0x2000004cff3a7230 */ /* 0x100fe40000004100 */
[C---:B------:R-:W-:Y:S01]  /*8720*/  FMUL R3, R38.reuse, R22 ;  /* 0x0000001626037220 */ /* 0x040fe20000400000 */
[C---:B------:R-:W-:Y:S01]  /*8730*/  FFMA R18, R41.reuse, R55, R18 ;  /* 0x0000003729127223 */ /* 0x040fe20000000012 */
[----:B------:R-:W-:Y:S02]  /*8740*/  HADD2.F32 R60, -RZ, R76.H1_H1 ;  /* 0x3000004cff3c7230 */ /* 0x000fe40000004100 */
        /* <DEDUP_REMOVED lines=42> */
[----:B------:R-:W-:Y:S03]  /*89f0*/  IADD3 R70, PT, PT, R36, 0x1, RZ ;  /* 0x0000000124467810 */ /* 0x000fe60007ffe0ff */
        /* <DEDUP_REMOVED lines=10> */
[----:B------:R-:W-:Y:S02]  /*8aa0*/  UIADD3 UR9, UPT, UPT, UR49, 0x40, URZ ;  /* 0x0000004031097890 */ /* 0x000fe4000fffe0ff */
[----:B------:R-:W-:Y:S01]  /*8ab0*/  UIADD3 UR8, UPT, UPT, UR44, 0x3400, URZ ;  /* 0x000034002c087890 */ /* 0x000fe2000fffe0ff */
[----:B------:R-:W-:Y:S01]  /*8ac0*/  UMOV UR10, UR50 ;  /* 0x00000032000a7c82 */ /* 0x000fe20008000000 */
[----:B------:R-:W-:Y:S01]  /*8ad0*/  UMOV UR11, UR36 ;  /* 0x00000024000b7c82 */ /* 0x000fe20008000000 */
[----:B--2---:R-:W-:Y:S04]  /*8ae0*/  UIADD3 UR4, UP0, UPT, UR6, 0x680, URZ ;  /* 0x0000068006047890 */ /* 0x004fe8000ff1e0ff */
[----:B------:R-:W-:Y:S09]  /*8af0*/  UIADD3.X UR5, UPT, UPT, URZ, UR7, URZ, UP0, !UPT ;  /* 0x00000007ff057290 */ /* 0x000ff200087fe4ff */
[----:B------:R2:W-:Y:S01]  /*8b00*/  UTMASTG.3D [UR8], [UR4] ;  /* 0x00000008040073b5 */ /* 0x0005e20008010000 */
[----:B------:R0:W-:Y:S01]  /*8b10*/  UTMACMDFLUSH ;  /* 0x00000000000079b7 */ /* 0x0001e20000000000 */
[----:B--2---:R-:W-:Y:S04]  /*8b20*/  DEPBAR.LE SB0, 0x1 ;  /* 0x000080400000791a */ /* 0x004fe80000000000 */
.L_x_141:
[----:B------:R-:W-:Y:S05]  /*8b30*/  BSYNC.RECONVERGENT B0 ;  /* 0x0000000000007941 */ /* 0x000fea0003800200 */
.L_x_140:
[----:B------:R-:W-:Y:S01]  /*8b40*/  BAR.SYNC.DEFER_BLOCKING 0x1, 0x80 ;  /* 0x0042000000007b1d */ /* 0x000fe20000010000 */
[----:B------:R-:W-:Y:S01]  /*8b50*/  ISETP.NE.AND P0, PT, R87, 0x2, PT ;  /* 0x000000025700780c */ /* 0x000fe20003f05270 */
[----:B------:R-:W-:Y:S01]  /*8b60*/  UISETP.NE.AND UP0, UPT, UR45, URZ, UPT ;  /* 0x000000ff2d00728c */ /* 0x000fe2000bf05270 */
[----:B------:R-:W-:Y:S01]  /*8b70*/  ISETP.NE.AND P1, PT, R70, 0x4, PT ;  /* 0x000000044600780c */ /* 0x000fe20003f25270 */
[----:B------:R-:W-:Y:S01]  /*8b80*/  UIADD3 UR30, UPT, UPT, UR37, UR59, URZ ;  /* 0x0000003b251e7290 */ /* 0x000fe2000fffe0ff */
[----:B------:R-:W-:Y:S01]  /*8b90*/  SEL R0, RZ, 0x1, P0 ;  /* 0x00000001ff007807 */ /* 0x000fe20000000000 */
[----:B------:R-:W-:Y:S01]  /*8ba0*/  UIADD3 UR20, UPT, UPT, UR38, UR62, URZ ;  /* 0x0000003e26147290 */ /* 0x000fe2000fffe0ff */
[----:B------:R-:W-:Y:S02]  /*8bb0*/  SEL R3, RZ, 0x1, P1 ;  /* 0x00000001ff037807 */ /* 0x000fe40000800000 */
[----:B------:R-:W-:Y:S02]  /*8bc0*/  LOP3.LUT R91, R91, R0, RZ, 0x3c, !PT ;  /* 0x000000005b5b7212 */ /* 0x000fe400078e3cff */
[----:B------:R-:W-:Y:S02]  /*8bd0*/  LOP3.LUT R92, R92, R3, RZ, 0x3c, !PT ;  /* 0x000000035c5c7212 */ /* 0x000fe400078e3cff */
[----:B------:R-:W-:Y:S02]  /*8be0*/  SEL R87, R87, RZ, P0 ;  /* 0x000000ff57577207 */ /* 0x000fe40000000000 */
[----:B------:R-:W-:Y:S01]  /*8bf0*/  SEL R36, R70, RZ, P1 ;  /* 0x000000ff46247207 */ /* 0x000fe20000800000 */
[----:B------:R-:W-:Y:S01]  /*8c00*/  UMOV UR36, UR58 ;  /* 0x0000003a00247c82 */ /* 0x000fe20008000000 */
[----:B------:R-:W-:Y:S05]  /*8c10*/  BRA.U UP0, `(.L_x_142) ;  /* 0xffffffd500987547 */ /* 0x000fea000b83ffff */
[----:B------:R-:W-:Y:S05]  /*8c20*/  EXIT ;  /* 0x000000000000794d */ /* 0x000fea0003800000 */
.L_x_25:
[----:B-1----:R1:W3:Y:S02]  /*8c30*/  SYNCS.PHASECHK.TRANS64.TRYWAIT P0, [R0+URZ+0x2c0], R3 ;  /* 0x0002c003000075a7 */ /* 0x0022e400080011ff */
[----:B---3--:R-:W-:Y:S05]  /*8c40*/  @!P0 NANOSLEEP.SYNCS 0x989680 ;  /* 0x009896800000895d */ /* 0x008fea0003900000 */
[----:B------:R-:W3:Y:S02]  /*8c50*/  @!P0 SYNCS.PHASECHK.TRANS64 P0, [R0+URZ+0x2c0], R3 ;  /* 0x0002c003000085a7 */ /* 0x000ee400080010ff */
[----:B---3--:R-:W-:Y:S05]  /*8c60*/  @!P0 BRA `(.L_x_25) ;  /* 0xfffffffc00f08947 */ /* 0x008fea000383ffff */
[----:B------:R-:W-:Y:S05]  /*8c70*/  BRA `(.L_x_143) ;  /* 0xffffff8c00ec7947 */ /* 0x000fea000383ffff */
.L_x_28:
[----:B-1----:R-:W-:-:S07]  /*8c80*/  MOV R0, UR33 ;  /* 0x0000002100007c02 */ /* 0x002fce0008000f00 */
.L_x_144:
[----:B-1----:R1:W3:Y:S02]  /*8c90*/  SYNCS.PHASECHK.TRANS64.TRYWAIT P0, [R0+URZ+0x110], R3 ;  /* 0x00011003000075a7 */ /* 0x0022e400080011ff */
[----:B---3--:R-:W-:Y:S05]  /*8ca0*/  @!P0 NANOSLEEP.SYNCS 0x989680 ;  /* 0x009896800000895d */ /* 0x008fea0003900000 */
[----:B------:R-:W3:Y:S02]  /*8cb0*/  @!P0 SYNCS.PHASECHK.TRANS64 P0, [R0+URZ+0x110], R3 ;  /* 0x00011003000085a7 */ /* 0x000ee400080010ff */
[----:B---3--:R-:W-:Y:S05]  /*8cc0*/  @!P0 BRA `(.L_x_144) ;  /* 0xfffffffc00f08947 */ /* 0x008fea000383ffff */
[----:B------:R-:W-:Y:S05]  /*8cd0*/  BRA `(.L_x_27) ;  /* 0xffffff90002c7947 */ /* 0x000fea000383ffff */
.L_x_35:
[----:B-1----:R-:W-:-:S07]  /*8ce0*/  MOV R0, UR9 ;  /* 0x0000000900007c02 */ /* 0x002fce0008000f00 */
.L_x_145:
[----:B-1----:R1:W3:Y:S02]  /*8cf0*/  SYNCS.PHASECHK.TRANS64.TRYWAIT P0, [R0+URZ+0x110], R3 ;  /* 0x00011003000075a7 */ /* 0x0022e400080011ff */
[----:B---3--:R-:W-:Y:S05]  /*8d00*/  @!P0 NANOSLEEP.SYNCS 0x989680 ;  /* 0x009896800000895d */ /* 0x008fea0003900000 */
[----:B------:R-:W3:Y:S02]  /*8d10*/  @!P0 SYNCS.PHASECHK.TRANS64 P0, [R0+URZ+0x110], R3 ;  /* 0x00011003000085a7 */ /* 0x000ee400080010ff */
[----:B---3--:R-:W-:Y:S05]  /*8d20*/  @!P0 BRA `(.L_x_145) ;  /* 0xfffffffc00f08947 */ /* 0x008fea000383ffff */
[----:B------:R-:W-:Y:S05]  /*8d30*/  BRA `(.L_x_34) ;  /* 0xffffff9000e87947 */ /* 0x000fea000383ffff */
.L_x_40:
[----:B-1----:R1:W3:Y:S02]  /*8d40*/  SYNCS.PHASECHK.TRANS64.TRYWAIT P0, [R3+URZ+0x250], R0 ;  /* 0x00025000030075a7 */ /* 0x0022e400080011ff */
[----:B---3--:R-:W-:Y:S05]  /*8d50*/  @!P0 NANOSLEEP.SYNCS 0x989680 ;  /* 0x009896800000895d */ /* 0x008fea0003900000 */
[----:B------:R-:W3:Y:S02]  /*8d60*/  @!P0 SYNCS.PHASECHK.TRANS64 P0, [R3+URZ+0x250], R0 ;  /* 0x00025000030085a7 */ /* 0x000ee400080010ff */
[----:B---3--:R-:W-:Y:S05]  /*8d70*/  @!P0 BRA `(.L_x_40) ;  /* 0xfffffffc00f08947 */ /* 0x008fea000383ffff */
[----:B------:R-:W-:Y:S05]  /*8d80*/  BRA `(.L_x_146) ;  /* 0xffffff9400887947 */ /* 0x000fea000383ffff */
.L_x_44:
[----:B-1----:R-:W-:-:S07]  /*8d90*/  MOV R0, UR4 ;  /* 0x0000000400007c02 */ /* 0x002fce0008000f00 */
.L_x_147:
[----:B-1----:R1:W3:Y:S02]  /*8da0*/  SYNCS.PHASECHK.TRANS64.TRYWAIT P0, [R0+URZ], R3 ;  /* 0x00000003000075a7 */ /* 0x0022e400080011ff */
[----:B---3--:R-:W-:Y:S05]  /*8db0*/  @!P0 NANOSLEEP.SYNCS 0x989680 ;  /* 0x009896800000895d */ /* 0x008fea0003900000 */
[----:B------:R-:W3:Y:S02]  /*8dc0*/  @!P0 SYNCS.PHASECHK.TRANS64 P0, [R0+URZ], R3 ;  /* 0x00000003000085a7 */ /* 0x000ee400080010ff */
[----:B---3--:R-:W-:Y:S05]  /*8dd0*/  @!P0 BRA `(.L_x_147) ;  /* 0xfffffffc00f08947 */ /* 0x008fea000383ffff */
[----:B------:R-:W-:Y:S05]  /*8de0*/  BRA `(.L_x_148) ;  /* 0xffffff9c002c7947 */ /* 0x000fea000383ffff */
.L_x_45:
[----:B------:R-:W-:-:S07]  /*8df0*/  MOV R0, UR5 ;  /* 0x0000000500007c02 */ /* 0x000fce0008000f00 */
.L_x_149:
[----:B-1----:R1:W3:Y:S02]  /*8e00*/  SYNCS.PHASECHK.TRANS64.TRYWAIT P0, [R0+URZ], R3 ;  /* 0x00000003000075a7 */ /* 0x0022e400080011ff */
[----:B---3--:R-:W-:Y:S05]  /*8e10*/  @!P0 NANOSLEEP.SYNCS 0x989680 ;  /* 0x009896800000895d */ /* 0x008fea0003900000 */
[----:B------:R-:W3:Y:S02]  /*8e20*/  @!P0 SYNCS.PHASECHK.TRANS64 P0, [R0+URZ], R3 ;  /* 0x00000003000085a7 */ /* 0x000ee400080010ff */
[----:B---3--:R-:W-:Y:S05]  /*8e30*/  @!P0 BRA `(.L_x_149) ;  /* 0xfffffffc00f08947 */ /* 0x008fea000383ffff */
[----:B------:R-:W-:Y:S05]  /*8e40*/  BRA `(.L_x_150) ;  /* 0xffffff9c00387947 */ /* 0x000fea000383ffff */
.L_x_46:
[----:B------:R-:W-:-:S07]  /*8e50*/  MOV R0, UR5 ;  /* 0x0000000500007c02 */ /* 0x000fce0008000f00 */
.L_x_151:
[----:B-1----:R1:W3:Y:S02]  /*8e60*/  SYNCS.PHASECHK.TRANS64.TRYWAIT P0, [R0+URZ], R3 ;  /* 0x00000003000075a7 */ /* 0x0022e400080011ff */
[----:B---3--:R-:W-:Y:S05]  /*8e70*/  @!P0 NANOSLEEP.SYNCS 0x989680 ;  /* 0x009896800000895d */ /* 0x008fea0003900000 */
[----:B------:R-:W3:Y:S02]  /*8e80*/  @!P0 SYNCS.PHASECHK.TRANS64 P0, [R0+URZ], R3 ;  /* 0x00000003000085a7 */ /* 0x000ee400080010ff */
[----:B---3--:R-:W-:Y:S05]  /*8e90*/  @!P0 BRA `(.L_x_151) ;  /* 0xfffffffc00f08947 */ /* 0x008fea000383ffff */
[----:B------:R-:W-:Y:S05]  /*8ea0*/  BRA `(.L_x_152) ;  /* 0xffffff9c00447947 */ /* 0x000fea000383ffff */
.L_x_47:
[----:B------:R-:W-:-:S07]  /*8eb0*/  MOV R0, UR5 ;  /* 0x0000000500007c02 */ /* 0x000fce0008000f00 */
.L_x_153:
[----:B-1----:R1:W3:Y:S02]  /*8ec0*/  SYNCS.PHASECHK.TRANS64.TRYWAIT P0, [R0+URZ], R3 ;  /* 0x00000003000075a7 */ /* 0x0022e400080011ff */
[----:B---3--:R-:W-:Y:S05]  /*8ed0*/  @!P0 NANOSLEEP.SYNCS 0x989680 ;  /* 0x009896800000895d */ /* 0x008fea0003900000 */
[----:B------:R-:W3:Y:S02]  /*8ee0*/  @!P0 SYNCS.PHASECHK.TRANS64 P0, [R0+URZ], R3 ;  /* 0x00000003000085a7 */ /* 0x000ee400080010ff */
[----:B---3--:R-:W-:Y:S05]  /*8ef0*/  @!P0 BRA `(.L_x_153) ;  /* 0xfffffffc00f08947 */ /* 0x008fea000383ffff */
[----:B------:R-:W-:Y:S05]  /*8f00*/  BRA `(.L_x_154) ;  /* 0xffffff9c00507947 */ /* 0x000fea000383ffff */
.L_x_48:
[----:B------:R-:W-:-:S07]  /*8f10*/  MOV R0, UR5 ;  /* 0x0000000500007c02 */ /* 0x000fce0008000f00 */
.L_x_155:
[----:B-1----:R1:W3:Y:S02]  /*8f20*/  SYNCS.PHASECHK.TRANS64.TRYWAIT P0, [R0+URZ], R3 ;  /* 0x00000003000075a7 */ /* 0x0022e400080011ff */
[----:B---3--:R-:W-:Y:S05]  /*8f30*/  @!P0 NANOSLEEP.SYNCS 0x989680 ;  /* 0x009896800000895d */ /* 0x008fea0003900000 */
[----:B------:R-:W3:Y:S02]  /*8f40*/  @!P0 SYNCS.PHASECHK.TRANS64 P0, [R0+URZ], R3 ;  /* 0x00000003000085a7 */ /* 0x000ee400080010ff */
[----:B---3--:R-:W-:Y:S05]  /*8f50*/  @!P0 BRA `(.L_x_155) ;  /* 0xfffffffc00f08947 */ /* 0x008fea000383ffff */
[----:B------:R-:W-:Y:S05]  /*8f60*/  BRA `(.L_x_156) ;  /* 0xffffff9c005c7947 */ /* 0x000fea000383ffff */
.L_x_49:
[----:B------:R-:W-:-:S07]  /*8f70*/  MOV R0, UR5 ;  /* 0x0000000500007c02 */ /* 0x000fce0008000f00 */
.L_x_157:
[----:B-1----:R1:W3:Y:S02]  /*8f80*/  SYNCS.PHASECHK.TRANS64.TRYWAIT P0, [R0+URZ], R3 ;  /* 0x00000003000075a7 */ /* 0x0022e400080011ff */
[----:B---3--:R-:W-:Y:S05]  /*8f90*/  @!P0 NANOSLEEP.SYNCS 0x989680 ;  /* 0x009896800000895d */ /* 0x008fea0003900000 */
[----:B------:R-:W3:Y:S02]  /*8fa0*/  @!P0 SYNCS.PHASECHK.TRANS64 P0, [R0+URZ], R3 ;  /* 0x00000003000085a7 */ /* 0x000ee400080010ff */
[----:B---3--:R-:W-:Y:S05]  /*8fb0*/  @!P0 BRA `(.L_x_157) ;  /* 0xfffffffc00f08947 */ /* 0x008fea000383ffff */
[----:B------:R-:W-:Y:S05]  /*8fc0*/  BRA `(.L_x_158) ;  /* 0xffffff9c00687947 */ /* 0x000fea000383ffff */
.L_x_50:
[----:B------:R-:W-:-:S07]  /*8fd0*/  MOV R0, UR5 ;  /* 0x0000000500007c02 */ /* 0x000fce0008000f00 */
.L_x_159:
[----:B-1----:R1:W3:Y:S02]  /*8fe0*/  SYNCS.PHASECHK.TRANS64.TRYWAIT P0, [R0+URZ], R3 ;  /* 0x00000003000075a7 */ /* 0x0022e400080011ff */
[----:B---3--:R-:W-:Y:S05]  /*8ff0*/  @!P0 NANOSLEEP.SYNCS 0x989680 ;  /* 0x009896800000895d */ /* 0x008fea0003900000 */
[----:B------:R-:W3:Y:S02]  /*9000*/  @!P0 SYNCS.PHASECHK.TRANS64 P0, [R0+URZ], R3 ;  /* 0x00000003000085a7 */ /* 0x000ee400080010ff */
[----:B---3--:R-:W-:Y:S05]  /*9010*/  @!P0 BRA `(.L_x_159) ;  /* 0xfffffffc00f08947 */ /* 0x008fea000383ffff */
[----:B------:R-:W-:Y:S05]  /*9020*/  BRA `(.L_x_160) ;  /* 0xffffff9c00747947 */ /* 0x000fea000383ffff */
.L_x_51:
[----:B------:R-:W-:-:S07]  /*9030*/  MOV R0, UR5 ;  /* 0x0000000500007c02 */ /* 0x000fce0008000f00 */
.L_x_161:
[----:B-1----:R1:W3:Y:S02]  /*9040*/  SYNCS.PHASECHK.TRANS64.TRYWAIT P0, [R0+URZ], R3 ;  /* 0x00000003000075a7 */ /* 0x0022e400080011ff */
[----:B---3--:R-:W-:Y:S05]  /*9050*/  @!P0 NANOSLEEP.SYNCS 0x989680 ;  /* 0x009896800000895d */ /* 0x008fea0003900000 */
[----:B------:R-:W3:Y:S02]  /*9060*/  @!P0 SYNCS.PHASECHK.TRANS64 P0, [R0+URZ], R3 ;  /* 0x00000003000085a7 */ /* 0x000ee400080010ff */
[----:B---3--:R-:W-:Y:S05]  /*9070*/  @!P0 BRA `(.L_x_161) ;  /* 0xfffffffc00f08947 */ /* 0x008fea000383ffff */
[----:B------:R-:W-:Y:S05]  /*9080*/  BRA `(.L_x_162) ;  /* 0xffffff9c00807947 */ /* 0x000fea000383ffff */
.L_x_52:
[----:B------:R-:W-:-:S07]  /*9090*/  MOV R0, UR5 ;  /* 0x0000000500007c02 */ /* 0x000fce0008000f00 */
.L_x_163:
[----:B-1----:R1:W3:Y:S02]  /*90a0*/  SYNCS.PHASECHK.TRANS64.TRYWAIT P0, [R0+URZ], R3 ;  /* 0x00000003000075a7 */ /* 0x0022e400080011ff */
[----:B---3--:R-:W-:Y:S05]  /*90b0*/  @!P0 NANOSLEEP.SYNCS 0x989680 ;  /* 0x009896800000895d */ /* 0x008fea0003900000 */
[----:B------:R-:W3:Y:S02]  /*90c0*/  @!P0 SYNCS.PHASECHK.TRANS64 P0, [R0+URZ], R3 ;  /* 0x00000003000085a7 */ /* 0x000ee400080010ff */
[----:B---3--:R-:W-:Y:S05]  /*90d0*/  @!P0 BRA `(.L_x_163) ;  /* 0xfffffffc00f08947 */ /* 0x008fea000383ffff */
[----:B------:R-:W-:Y:S05]  /*90e0*/  BRA `(.L_x_164) ;  /* 0xffffff9c008c7947 */ /* 0x000fea000383ffff */
.L_x_53:
[----:B------:R-:W-:-:S07]  /*90f0*/  MOV R0, UR5 ;  /* 0x0000000500007c02 */ /* 0x000fce0008000f00 */
.L_x_165:
[----:B-1----:R1:W3:Y:S02]  /*9100*/  SYNCS.PHASECHK.TRANS64.TRYWAIT P0, [R0+URZ], R3 ;  /* 0x00000003000075a7 */ /* 0x0022e400080011ff */
[----:B---3--:R-:W-:Y:S05]  /*9110*/  @!P0 NANOSLEEP.SYNCS 0x989680 ;  /* 0x009896800000895d */ /* 0x008fea0003900000 */
[----:B------:R-:W3:Y:S02]  /*9120*/  @!P0 SYNCS.PHASECHK.TRANS64 P0, [R0+URZ], R3 ;  /* 0x00000003000085a7 */ /* 0x000ee400080010ff */
[----:B---3--:R-:W-:Y:S05]  /*9130*/  @!P0 BRA `(.L_x_165) ;  /* 0xfffffffc00f08947 */ /* 0x008fea000383ffff */
[----:B------:R-:W-:Y:S05]  /*9140*/  BRA `(.L_x_166) ;  /* 0xffffff9c00987947 */ /* 0x000fea000383ffff */
.L_x_54:
[----:B------:R-:W-:-:S07]  /*9150*/  MOV R0, UR5 ;  /* 0x0000000500007c02 */ /* 0x000fce0008000f00 */
.L_x_167:
[----:B-1----:R1:W3:Y:S02]  /*9160*/  SYNCS.PHASECHK.TRANS64.TRYWAIT P0, [R0+URZ], R3 ;  /* 0x00000003000075a7 */ /* 0x0022e400080011ff */
[----:B---3--:R-:W-:Y:S05]  /*9170*/  @!P0 NANOSLEEP.SYNCS 0x989680 ;  /* 0x009896800000895d */ /* 0x008fea0003900000 */
[----:B------:R-:W3:Y:S02]  /*9180*/  @!P0 SYNCS.PHASECHK.TRANS64 P0, [R0+URZ], R3 ;  /* 0x00000003000085a7 */ /* 0x000ee400080010ff */
[----:B---3--:R-:W-:Y:S05]  /*9190*/  @!P0 BRA `(.L_x_167) ;  /* 0xfffffffc00f08947 */ /* 0x008fea000383ffff */
[----:B------:R-:W-:Y:S05]  /*91a0*/  BRA `(.L_x_168) ;  /* 0xffffff9c00a47947 */ /* 0x000fea000383ffff */
.L_x_55:
[----:B------:R-:W-:-:S07]  /*91b0*/  MOV R0, UR5 ;  /* 0x0000000500007c02 */ /* 0x000fce0008000f00 */
.L_x_169:
[----:B-1----:R1:W3:Y:S02]  /*91c0*/  SYNCS.PHASECHK.TRANS64.TRYWAIT P0, [R0+URZ], R3 ;  /* 0x00000003000075a7 */ /* 0x0022e400080011ff */
[----:B---3--:R-:W-:Y:S05]  /*91d0*/  @!P0 NANOSLEEP.SYNCS 0x989680 ;  /* 0x009896800000895d */ /* 0x008fea0003900000 */
[----:B------:R-:W3:Y:S02]  /*91e0*/  @!P0 SYNCS.PHASECHK.TRANS64 P0, [R0+URZ], R3 ;  /* 0x00000003000085a7 */ /* 0x000ee400080010ff */
[----:B---3--:R-:W-:Y:S05]  /*91f0*/  @!P0 BRA `(.L_x_169) ;  /* 0xfffffffc00f08947 */ /* 0x008fea000383ffff */
[----:B------:R-:W-:Y:S05]  /*9200*/  BRA `(.L_x_170) ;  /* 0xffffff9c00b07947 */ /* 0x000fea000383ffff */
.L_x_56:
[----:B------:R-:W-:-:S07]  /*9210*/  MOV R0, UR5 ;  /* 0x0000000500007c02 */ /* 0x000fce0008000f00 */
.L_x_171:
[----:B-1----:R1:W3:Y:S02]  /*9220*/  SYNCS.PHASECHK.TRANS64.TRYWAIT P0, [R0+URZ], R3 ;  /* 0x00000003000075a7 */ /* 0x0022e400080011ff */
[----:B---3--:R-:W-:Y:S05]  /*9230*/  @!P0 NANOSLEEP.SYNCS 0x989680 ;  /* 0x009896800000895d */ /* 0x008fea0003900000 */
[----:B------:R-:W3:Y:S02]  /*9240*/  @!P0 SYNCS.PHASECHK.TRANS64 P0, [R0+URZ], R3 ;  /* 0x00000003000085a7 */ /* 0x000ee400080010ff */
[----:B---3--:R-:W-:Y:S05]  /*9250*/  @!P0 BRA `(.L_x_171) ;  /* 0xfffffffc00f08947 */ /* 0x008fea000383ffff */
[----:B------:R-:W-:Y:S05]  /*9260*/  BRA `(.L_x_172) ;  /* 0xffffff9c00bc7947 */ /* 0x000fea000383ffff */
.L_x_57:
[----:B------:R-:W-:-:S07]  /*9270*/  MOV R0, UR5 ;  /* 0x0000000500007c02 */ /* 0x000fce0008000f00 */
.L_x_173:
[----:B-1----:R1:W3:Y:S02]  /*9280*/  SYNCS.PHASECHK.TRANS64.TRYWAIT P0, [R0+URZ], R3 ;  /* 0x00000003000075a7 */ /* 0x0022e400080011ff */
[----:B---3--:R-:W-:Y:S05]  /*9290*/  @!P0 NANOSLEEP.SYNCS 0x989680 ;  /* 0x009896800000895d */ /* 0x008fea0003900000 */
[----:B------:R-:W3:Y:S02]  /*92a0*/  @!P0 SYNCS.PHASECHK.TRANS64 P0, [R0+URZ], R3 ;  /* 0x00000003000085a7 */ /* 0x000ee400080010ff */
[----:B---3--:R-:W-:Y:S05]  /*92b0*/  @!P0 BRA `(.L_x_173) ;  /* 0xfffffffc00f08947 */ /* 0x008fea000383ffff */
[----:B------:R-:W-:Y:S05]  /*92c0*/  BRA `(.L_x_174) ;  /* 0xffffff9c00c87947 */ /* 0x000fea000383ffff */
.L_x_58:
[----:B------:R-:W-:-:S07]  /*92d0*/  MOV R0, UR5 ;  /* 0x0000000500007c02 */ /* 0x000fce0008000f00 */
.L_x_175:
[----:B-1----:R1:W3:Y:S02]  /*92e0*/  SYNCS.PHASECHK.TRANS64.TRYWAIT P0, [R0+URZ], R3 ;  /* 0x00000003000075a7 */ /* 0x0022e400080011ff */
[----:B---3--:R-:W-:Y:S05]  /*92f0*/  @!P0 NANOSLEEP.SYNCS 0x989680 ;  /* 0x009896800000895d */ /* 0x008fea0003900000 */
[----:B------:R-:W3:Y:S02]  /*9300*/  @!P0 SYNCS.PHASECHK.TRANS64 P0, [R0+URZ], R3 ;  /* 0x00000003000085a7 */ /* 0x000ee400080010ff */
[----:B---3--:R-:W-:Y:S05]  /*9310*/  @!P0 BRA `(.L_x_175) ;  /* 0xfffffffc00f08947 */ /* 0x008fea000383ffff */
[----:B------:R-:W-:Y:S05]  /*9320*/  BRA `(.L_x_176) ;  /* 0xffffff9c00d47947 */ /* 0x000fea000383ffff */
.L_x_59:
[----:B------:R-:W-:-:S07]  /*9330*/  MOV R0, UR5 ;  /* 0x0000000500007c02 */ /* 0x000fce0008000f00 */
.L_x_177:
[----:B-1----:R1:W3:Y:S02]  /*9340*/  SYNCS.PHASECHK.TRANS64.TRYWAIT P0, [R0+URZ], R3 ;  /* 0x00000003000075a7 */ /* 0x0022e400080011ff */
[----:B---3--:R-:W-:Y:S05]  /*9350*/  @!P0 NANOSLEEP.SYNCS 0x989680 ;  /* 0x009896800000895d */ /* 0x008fea0003900000 */
[----:B------:R-:W3:Y:S02]  /*9360*/  @!P0 SYNCS.PHASECHK.TRANS64 P0, [R0+URZ], R3 ;  /* 0x00000003000085a7 */ /* 0x000ee400080010ff */
[----:B---3--:R-:W-:Y:S05]  /*9370*/  @!P0 BRA `(.L_x_177) ;  /* 0xfffffffc00f08947 */ /* 0x008fea000383ffff */
[----:B------:R-:W-:Y:S05]  /*9380*/  BRA `(.L_x_178) ;  /* 0xffffff9c00e07947 */ /* 0x000fea000383ffff */
.L_x_60:
[----:B------:R-:W-:-:S07]  /*9390*/  MOV R0, UR5 ;  /* 0x0000000500007c02 */ /* 0x000fce0008000f00 */
.L_x_179:
[----:B-1----:R1:W3:Y:S02]  /*93a0*/  SYNCS.PHASECHK.TRANS64.TRYWAIT P0, [R0+URZ], R3 ;  /* 0x00000003000075a7 */ /* 0x0022e400080011ff */
[----:B---3--:R-:W-:Y:S05]  /*93b0*/  @!P0 NANOSLEEP.SYNCS 0x989680 ;  /* 0x009896800000895d */ /* 0x008fea0003900000 */
[----:B------:R-:W3:Y:S02]  /*93c0*/  @!P0 SYNCS.PHASECHK.TRANS64 P0, [R0+URZ], R3 ;  /* 0x00000003000085a7 */ /* 0x000ee400080010ff */
[----:B---3--:R-:W-:Y:S05]  /*93d0*/  @!P0 BRA `(.L_x_179) ;  /* 0xfffffffc00f08947 */ /* 0x008fea000383ffff */
[----:B------:R-:W-:Y:S05]  /*93e0*/  BRA `(.L_x_180) ;  /* 0xffffff9c00ec7947 */ /* 0x000fea000383ffff */
.L_x_61:
[----:B------:R-:W-:-:S07]  /*93f0*/  MOV R0, UR5 ;  /* 0x0000000500007c02 */ /* 0x000fce0008000f00 */
.L_x_181:
[----:B-1----:R1:W3:Y:S02]  /*9400*/  SYNCS.PHASECHK.TRANS64.TRYWAIT P0, [R0+URZ], R3 ;  /* 0x00000003000075a7 */ /* 0x0022e400080011ff */
[----:B---3--:R-:W-:Y:S05]  /*9410*/  @!P0 NANOSLEEP.SYNCS 0x989680 ;  /* 0x009896800000895d */ /* 0x008fea0003900000 */
[----:B------:R-:W3:Y:S02]  /*9420*/  @!P0 SYNCS.PHASECHK.TRANS64 P0, [R0+URZ], R3 ;  /* 0x00000003000085a7 */ /* 0x000ee400080010ff */
[----:B---3--:R-:W-:Y:S05]  /*9430*/  @!P0 BRA `(.L_x_181) ;  /* 0xfffffffc00f08947 */ /* 0x008fea000383ffff */
[----:B------:R-:W-:Y:S05]  /*9440*/  BRA `(.L_x_182) ;  /* 0xffffff9c00f87947 */ /* 0x000fea000383ffff */
.L_x_62:
[----:B------:R-:W-:-:S07]  /*9450*/  MOV R0, UR5 ;  /* 0x0000000500007c02 */ /* 0x000fce0008000f00 */
.L_x_183:
[----:B-1----:R1:W3:Y:S02]  /*9460*/  SYNCS.PHASECHK.TRANS64.TRYWAIT P0, [R0+URZ], R3 ;  /* 0x00000003000075a7 */ /* 0x0022e400080011ff */
[----:B---3--:R-:W-:Y:S05]  /*9470*/  @!P0 NANOSLEEP.SYNCS 0x989680 ;  /* 0x009896800000895d */ /* 0x008fea0003900000 */
[----:B------:R-:W3:Y:S02]  /*9480*/  @!P0 SYNCS.PHASECHK.TRANS64 P0, [R0+URZ], R3 ;  /* 0x00000003000085a7 */ /* 0x000ee400080010ff */
[----:B---3--:R-:W-:Y:S05]  /*9490*/  @!P0 BRA `(.L_x_183) ;  /* 0xfffffffc00f08947 */ /* 0x008fea000383ffff */
[----:B------:R-:W-:Y:S05]  /*94a0*/  BRA `(.L_x_184) ;  /* 0xffffffa000047947 */ /* 0x000fea000383ffff */
.L_x_63:
[----:B------:R-:W-:-:S07]  /*94b0*/  MOV R0, UR5 ;  /* 0x0000000500007c02 */ /* 0x000fce0008000f00 */
.L_x_185:
[----:B-1----:R1:W3:Y:S02]  /*94c0*/  SYNCS.PHASECHK.TRANS64.TRYWAIT P0, [R0+URZ], R3 ;  /* 0x00000003000075a7 */ /* 0x0022e400080011ff */
[----:B---3--:R-:W-:Y:S05]  /*94d0*/  @!P0 NANOSLEEP.SYNCS 0x989680 ;  /* 0x009896800000895d */ /* 0x008fea0003900000 */
[----:B------:R-:W3:Y:S02]  /*94e0*/  @!P0 SYNCS.PHASECHK.TRANS64 P0, [R0+URZ], R3 ;  /* 0x00000003000085a7 */ /* 0x000ee400080010ff */
[----:B---3--:R-:W-:Y:S05]  /*94f0*/  @!P0 BRA `(.L_x_185) ;  /* 0xfffffffc00f08947 */ /* 0x008fea000383ffff */
[----:B------:R-:W-:Y:S05]  /*9500*/  BRA `(.L_x_186) ;  /* 0xffffffa000107947 */ /* 0x000fea000383ffff */
.L_x_64:
[----:B------:R-:W-:-:S07]  /*9510*/  MOV R0, UR5 ;  /* 0x0000000500007c02 */ /* 0x000fce0008000f00 */
.L_x_187:
[----:B-1----:R1:W3:Y:S02]  /*9520*/  SYNCS.PHASECHK.TRANS64.TRYWAIT P0, [R0+URZ], R3 ;  /* 0x00000003000075a7 */ /* 0x0022e400080011ff */
[----:B---3--:R-:W-:Y:S05]  /*9530*/  @!P0 NANOSLEEP.SYNCS 0x989680 ;  /* 0x009896800000895d */ /* 0x008fea0003900000 */
[----:B------:R-:W3:Y:S02]  /*9540*/  @!P0 SYNCS.PHASECHK.TRANS64 P0, [R0+URZ], R3 ;  /* 0x00000003000085a7 */ /* 0x000ee400080010ff */
[----:B---3--:R-:W-:Y:S05]  /*9550*/  @!P0 BRA `(.L_x_187) ;  /* 0xfffffffc00f08947 */ /* 0x008fea000383ffff */
[----:B------:R-:W-:Y:S05]  /*9560*/  BRA `(.L_x_188) ;  /* 0xffffffa0001c7947 */ /* 0x000fea000383ffff */
.L_x_65:
[----:B------:R-:W-:-:S07]  /*9570*/  MOV R0, UR5 ;  /* 0x0000000500007c02 */ /* 0x000fce0008000f00 */
.L_x_189:
[----:B-1----:R1:W3:Y:S02]  /*9580*/  SYNCS.PHASECHK.TRANS64.TRYWAIT P0, [R0+URZ], R3 ;  /* 0x00000003000075a7 */ /* 0x0022e400080011ff */
[----:B---3--:R-:W-:Y:S05]  /*9590*/  @!P0 NANOSLEEP.SYNCS 0x989680 ;  /* 0x009896800000895d */ /* 0x008fea0003900000 */
[----:B------:R-:W3:Y:S02]  /*95a0*/  @!P0 SYNCS.PHASECHK.TRANS64 P0, [R0+URZ], R3 ;  /* 0x00000003000085a7 */ /* 0x000ee400080010ff */
[----:B---3--:R-:W-:Y:S05]  /*95b0*/  @!P0 BRA `(.L_x_189) ;  /* 0xfffffffc00f08947 */ /* 0x008fea000383ffff */
[----:B------:R-:W-:Y:S05]  /*95c0*/  BRA `(.L_x_190) ;  /* 0xffffffa000287947 */ /* 0x000fea000383ffff */
.L_x_66:
[----:B------:R-:W-:-:S07]  /*95d0*/  MOV R0, UR5 ;  /* 0x0000000500007c02 */ /* 0x000fce0008000f00 */
.L_x_191:
[----:B-1----:R1:W3:Y:S02]  /*95e0*/  SYNCS.PHASECHK.TRANS64.TRYWAIT P0, [R0+URZ], R3 ;  /* 0x00000003000075a7 */ /* 0x0022e400080011ff */
[----:B---3--:R-:W-:Y:S05]  /*95f0*/  @!P0 NANOSLEEP.SYNCS 0x989680 ;  /* 0x009896800000895d */ /* 0x008fea0003900000 */
[----:B------:R-:W3:Y:S02]  /*9600*/  @!P0 SYNCS.PHASECHK.TRANS64 P0, [R0+URZ], R3 ;  /* 0x00000003000085a7 */ /* 0x000ee400080010ff */
[----:B---3--:R-:W-:Y:S05]  /*9610*/  @!P0 BRA `(.L_x_191) ;  /* 0xfffffffc00f08947 */ /* 0x008fea000383ffff */
[----:B------:R-:W-:Y:S05]  /*9620*/  BRA `(.L_x_192) ;  /* 0xffffffa000347947 */ /* 0x000fea000383ffff */
.L_x_67:
[----:B------:R-:W-:-:S07]  /*9630*/  MOV R0, UR5 ;  /* 0x0000000500007c02 */ /* 0x000fce0008000f00 */
.L_x_193:
[----:B-1----:R1:W3:Y:S02]  /*9640*/  SYNCS.PHASECHK.TRANS64.TRYWAIT P0, [R0+URZ], R3 ;  /* 0x00000003000075a7 */ /* 0x0022e400080011ff */
[----:B---3--:R-:W-:Y:S05]  /*9650*/  @!P0 NANOSLEEP.SYNCS 0x989680 ;  /* 0x009896800000895d */ /* 0x008fea0003900000 */
[----:B------:R-:W3:Y:S02]  /*9660*/  @!P0 SYNCS.PHASECHK.TRANS64 P0, [R0+URZ], R3 ;  /* 0x00000003000085a7 */ /* 0x000ee400080010ff */
[----:B---3--:R-:W-:Y:S05]  /*9670*/  @!P0 BRA `(.L_x_193) ;  /* 0xfffffffc00f08947 */ /* 0x008fea000383ffff */
[----:B------:R-:W-:Y:S05]  /*9680*/  BRA `(.L_x_194) ;  /* 0xffffffa000407947 */ /* 0x000fea000383ffff */
.L_x_68:
[----:B------:R-:W-:-:S07]  /*9690*/  MOV R0, UR5 ;  /* 0x0000000500007c02 */ /* 0x000fce0008000f00 */
.L_x_195:
[----:B-1----:R1:W3:Y:S02]  /*96a0*/  SYNCS.PHASECHK.TRANS64.TRYWAIT P0, [R0+URZ], R3 ;  /* 0x00000003000075a7 */ /* 0x0022e400080011ff */
[----:B---3--:R-:W-:Y:S05]  /*96b0*/  @!P0 NANOSLEEP.SYNCS 0x989680 ;  /* 0x009896800000895d */ /* 0x008fea0003900000 */
[----:B------:R-:W3:Y:S02]  /*96c0*/  @!P0 SYNCS.PHASECHK.TRANS64 P0, [R0+URZ], R3 ;  /* 0x00000003000085a7 */ /* 0x000ee400080010ff */
[----:B---3--:R-:W-:Y:S05]  /*96d0*/  @!P0 BRA `(.L_x_195) ;  /* 0xfffffffc00f08947 */ /* 0x008fea000383ffff */
[----:B------:R-:W-:Y:S05]  /*96e0*/  BRA `(.L_x_196) ;  /* 0xffffffa0004c7947 */ /* 0x000fea000383ffff */
.L_x_69:
[----:B------:R-:W-:-:S07]  /*96f0*/  MOV R0, UR5 ;  /* 0x0000000500007c02 */ /* 0x000fce0008000f00 */
.L_x_197:
[----:B-1----:R1:W3:Y:S02]  /*9700*/  SYNCS.PHASECHK.TRANS64.TRYWAIT P0, [R0+URZ], R3 ;  /* 0x00000003000075a7 */ /* 0x0022e400080011ff */
[----:B---3--:R-:W-:Y:S05]  /*9710*/  @!P0 NANOSLEEP.SYNCS 0x989680 ;  /* 0x009896800000895d */ /* 0x008fea0003900000 */
[----:B------:R-:W3:Y:S02]  /*9720*/  @!P0 SYNCS.PHASECHK.TRANS64 P0, [R0+URZ], R3 ;  /* 0x00000003000085a7 */ /* 0x000ee400080010ff */
[----:B---3--:R-:W-:Y:S05]  /*9730*/  @!P0 BRA `(.L_x_197) ;  /* 0xfffffffc00f08947 */ /* 0x008fea000383ffff */
[----:B------:R-:W-:Y:S05]  /*9740*/  BRA `(.L_x_198) ;  /* 0xffffffa000587947 */ /* 0x000fea000383ffff */
.L_x_70:
[----:B------:R-:W-:-:S07]  /*9750*/  MOV R0, UR5 ;  /* 0x0000000500007c02 */ /* 0x000fce0008000f00 */
.L_x_199:
[----:B-1----:R1:W3:Y:S02]  /*9760*/  SYNCS.PHASECHK.TRANS64.TRYWAIT P0, [R0+URZ], R3 ;  /* 0x00000003000075a7 */ /* 0x0022e400080011ff */
[----:B---3--:R-:W-:Y:S05]  /*9770*/  @!P0 NANOSLEEP.SYNCS 0x989680 ;  /* 0x009896800000895d */ /* 0x008fea0003900000 */
[----:B------:R-:W3:Y:S02]  /*9780*/  @!P0 SYNCS.PHASECHK.TRANS64 P0, [R0+URZ], R3 ;  /* 0x00000003000085a7 */ /* 0x000ee400080010ff */
[----:B---3--:R-:W-:Y:S05]  /*9790*/  @!P0 BRA `(.L_x_199) ;  /* 0xfffffffc00f08947 */ /* 0x008fea000383ffff */
[----:B------:R-:W-:Y:S05]  /*97a0*/  BRA `(.L_x_200) ;  /* 0xffffffa000647947 */ /* 0x000fea000383ffff */
.L_x_71:
[----:B------:R-:W-:-:S07]  /*97b0*/  MOV R0, UR5 ;  /* 0x0000000500007c02 */ /* 0x000fce0008000f00 */
.L_x_201:
[----:B-1----:R1:W3:Y:S02]  /*97c0*/  SYNCS.PHASECHK.TRANS64.TRYWAIT P0, [R0+URZ], R3 ;  /* 0x00000003000075a7 */ /* 0x0022e400080011ff */
[----:B---3--:R-:W-:Y:S05]  /*97d0*/  @!P0 NANOSLEEP.SYNCS 0x989680 ;  /* 0x009896800000895d */ /* 0x008fea0003900000 */
[----:B------:R-:W3:Y:S02]  /*97e0*/  @!P0 SYNCS.PHASECHK.TRANS64 P0, [R0+URZ], R3 ;  /* 0x00000003000085a7 */ /* 0x000ee400080010ff */
[----:B---3--:R-:W-:Y:S05]  /*97f0*/  @!P0 BRA `(.L_x_201) ;  /* 0xfffffffc00f08947 */ /* 0x008fea000383ffff */
[----:B------:R-:W-:Y:S05]  /*9800*/  BRA `(.L_x_202) ;  /* 0xffffffa000707947 */ /* 0x000fea000383ffff */
.L_x_72:
[----:B------:R-:W-:-:S07]  /*9810*/  MOV R0, UR5 ;  /* 0x0000000500007c02 */ /* 0x000fce0008000f00 */
.L_x_203:
[----:B-1----:R1:W3:Y:S02]  /*9820*/  SYNCS.PHASECHK.TRANS64.TRYWAIT P0, [R0+URZ], R3 ;  /* 0x00000003000075a7 */ /* 0x0022e400080011ff */
[----:B---3--:R-:W-:Y:S05]  /*9830*/  @!P0 NANOSLEEP.SYNCS 0x989680 ;  /* 0x009896800000895d */ /* 0x008fea0003900000 */
[----:B------:R-:W3:Y:S02]  /*9840*/  @!P0 SYNCS.PHASECHK.TRANS64 P0, [R0+URZ], R3 ;  /* 0x00000003000085a7 */ /* 0x000ee400080010ff */
[----:B---3--:R-:W-:Y:S05]  /*9850*/  @!P0 BRA `(.L_x_203) ;  /* 0xfffffffc00f08947 */ /* 0x008fea000383ffff */
[----:B------:R-:W-:Y:S05]  /*9860*/  BRA `(.L_x_204) ;  /* 0xffffffa0007c7947 */ /* 0x000fea000383ffff */
.L_x_73:
[----:B------:R-:W-:-:S07]  /*9870*/  MOV R0, UR5 ;  /* 0x0000000500007c02 */ /* 0x000fce0008000f00 */
.L_x_205:
[----:B-1----:R1:W3:Y:S02]  /*9880*/  SYNCS.PHASECHK.TRANS64.TRYWAIT P0, [R0+URZ], R3 ;  /* 0x00000003000075a7 */ /* 0x0022e400080011ff */
[----:B---3--:R-:W-:Y:S05]  /*9890*/  @!P0 NANOSLEEP.SYNCS 0x989680 ;  /* 0x009896800000895d */ /* 0x008fea0003900000 */
[----:B------:R-:W3:Y:S02]  /*98a0*/  @!P0 SYNCS.PHASECHK.TRANS64 P0, [R0+URZ], R3 ;  /* 0x00000003000085a7 */ /* 0x000ee400080010ff */
[----:B---3--:R-:W-:Y:S05]  /*98b0*/  @!P0 BRA `(.L_x_205) ;  /* 0xfffffffc00f08947 */ /* 0x008fea000383ffff */
[----:B------:R-:W-:Y:S05]  /*98c0*/  BRA `(.L_x_206) ;  /* 0xffffffa000887947 */ /* 0x000fea000383ffff */
.L_x_74:
[----:B------:R-:W-:-:S07]  /*98d0*/  MOV R0, UR5 ;  /* 0x0000000500007c02 */ /* 0x000fce0008000f00 */
.L_x_207:
[----:B-1----:R1:W3:Y:S02]  /*98e0*/  SYNCS.PHASECHK.TRANS64.TRYWAIT P0, [R0+URZ], R3 ;  /* 0x00000003000075a7 */ /* 0x0022e400080011ff */
[----:B---3--:R-:W-:Y:S05]  /*98f0*/  @!P0 NANOSLEEP.SYNCS 0x989680 ;  /* 0x009896800000895d */ /* 0x008fea0003900000 */
[----:B------:R-:W3:Y:S02]  /*9900*/  @!P0 SYNCS.PHASECHK.TRANS64 P0, [R0+URZ], R3 ;  /* 0x00000003000085a7 */ /* 0x000ee400080010ff */
[----:B---3--:R-:W-:Y:S05]  /*9910*/  @!P0 BRA `(.L_x_207) ;  /* 0xfffffffc00f08947 */ /* 0x008fea000383ffff */
[----:B------:R-:W-:Y:S05]  /*9920*/  BRA `(.L_x_208) ;  /* 0xffffffa000947947 */ /* 0x000fea000383ffff */
.L_x_75:
[----:B------:R-:W-:-:S07]  /*9930*/  MOV R0, UR5 ;  /* 0x0000000500007c02 */ /* 0x000fce0008000f00 */
.L_x_209:
[----:B-1----:R1:W3:Y:S02]  /*9940*/  SYNCS.PHASECHK.TRANS64.TRYWAIT P0, [R0+URZ], R3 ;  /* 0x00000003000075a7 */ /* 0x0022e400080011ff */
[----:B---3--:R-:W-:Y:S05]  /*9950*/  @!P0 NANOSLEEP.SYNCS 0x989680 ;  /* 0x009896800000895d */ /* 0x008fea0003900000 */
[----:B------:R-:W3:Y:S02]  /*9960*/  @!P0 SYNCS.PHASECHK.TRANS64 P0, [R0+URZ], R3 ;  /* 0x00000003000085a7 */ /* 0x000ee400080010ff */
[----:B---3--:R-:W-:Y:S05]  /*9970*/  @!P0 BRA `(.L_x_209) ;  /* 0xfffffffc00f08947 */ /* 0x008fea000383ffff */
[----:B------:R-:W-:Y:S05]  /*9980*/  BRA `(.L_x_210) ;  /* 0xffffffa000a07947 */ /* 0x000fea000383ffff */
.L_x_76:
[----:B------:R-:W-:-:S07]  /*9990*/  MOV R0, UR5 ;  /* 0x0000000500007c02 */ /* 0x000fce0008000f00 */
.L_x_211:
[----:B-1----:R1:W3:Y:S02]  /*99a0*/  SYNCS.PHASECHK.TRANS64.TRYWAIT P0, [R0+URZ], R3 ;  /* 0x00000003000075a7 */ /* 0x0022e400080011ff */
[----:B---3--:R-:W-:Y:S05]  /*99b0*/  @!P0 NANOSLEEP.SYNCS 0x989680 ;  /* 0x009896800000895d */ /* 0x008fea0003900000 */
[----:B------:R-:W3:Y:S02]  /*99c0*/  @!P0 SYNCS.PHASECHK.TRANS64 P0, [R0+URZ], R3 ;  /* 0x00000003000085a7 */ /* 0x000ee400080010ff */
[----:B---3--:R-:W-:Y:S05]  /*99d0*/  @!P0 BRA `(.L_x_211) ;  /* 0xfffffffc00f08947 */ /* 0x008fea000383ffff */
[----:B------:R-:W-:Y:S05]  /*99e0*/  BRA `(.L_x_212) ;  /* 0xffffffa000ac7947 */ /* 0x000fea000383ffff */
.L_x_79:
[----:B--2---:R2:W3:Y:S02]  /*99f0*/  SYNCS.PHASECHK.TRANS64.TRYWAIT P0, [R2+URZ+0x2b0], R5 ;  /* 0x0002b005020075a7 */ /* 0x0044e400080011ff */
[----:B---3--:R-:W-:Y:S05]  /*9a00*/  @!P0 NANOSLEEP.SYNCS 0x989680 ;  /* 0x009896800000895d */ /* 0x008fea0003900000 */
[----:B------:R-:W3:Y:S02]  /*9a10*/  @!P0 SYNCS.PHASECHK.TRANS64 P0, [R2+URZ+0x2b0], R5 ;  /* 0x0002b005020085a7 */ /* 0x000ee400080010ff */
[----:B---3--:R-:W-:Y:S05]  /*9a20*/  @!P0 BRA `(.L_x_79) ;  /* 0xfffffffc00f08947 */ /* 0x008fea000383ffff */
[----:B------:R-:W-:Y:S05]  /*9a30*/  BRA `(.L_x_213) ;  /* 0xffffffa400107947 */ /* 0x000fea000383ffff */
.L_x_80:
[----:B------:R-:W-:-:S07]  /*9a40*/  MOV R2, UR4 ;  /* 0x0000000400027c02 */ /* 0x000fce0008000f00 */
.L_x_214:
[----:B--2---:R2:W3:Y:S02]  /*9a50*/  SYNCS.PHASECHK.TRANS64.TRYWAIT P0, [R2+URZ+0x260], R5 ;  /* 0x00026005020075a7 */ /* 0x0044e400080011ff */
[----:B---3--:R-:W-:Y:S05]  /*9a60*/  @!P0 NANOSLEEP.SYNCS 0x989680 ;  /* 0x009896800000895d */ /* 0x008fea0003900000 */
[----:B------:R-:W3:Y:S02]  /*9a70*/  @!P0 SYNCS.PHASECHK.TRANS64 P0, [R2+URZ+0x260], R5 ;  /* 0x00026005020085a7 */ /* 0x000ee400080010ff */
[----:B---3--:R-:W-:Y:S05]  /*9a80*/  @!P0 BRA `(.L_x_214) ;  /* 0xfffffffc00f08947 */ /* 0x008fea000383ffff */
[----:B------:R-:W-:Y:S05]  /*9a90*/  BRA `(.L_x_215) ;  /* 0xffffffa400207947 */ /* 0x000fea000383ffff */
.L_x_81:
[----:B--2---:R2:W3:Y:S02]  /*9aa0*/  SYNCS.PHASECHK.TRANS64.TRYWAIT P1, [R2+URZ+0x250], R5 ;  /* 0x00025005020075a7 */ /* 0x0044e400080211ff */
[----:B---3--:R-:W-:Y:S05]  /*9ab0*/  @!P1 NANOSLEEP.SYNCS 0x989680 ;  /* 0x009896800000995d */ /* 0x008fea0003900000 */
[----:B------:R-:W3:Y:S02]  /*9ac0*/  @!P1 SYNCS.PHASECHK.TRANS64 P1, [R2+URZ+0x250], R5 ;  /* 0x00025005020095a7 */ /* 0x000ee400080210ff */
[----:B---3--:R-:W-:Y:S05]  /*9ad0*/  @!P1 BRA `(.L_x_81) ;  /* 0xfffffffc00f09947 */ /* 0x008fea000383ffff */
[----:B------:R-:W-:Y:S05]  /*9ae0*/  BRA `(.L_x_216) ;  /* 0xffffffa400507947 */ /* 0x000fea000383ffff */
.L_x_84:
[----:B------:R-:W-:-:S07]  /*9af0*/  MOV R0, UR4 ;  /* 0x0000000400007c02 */ /* 0x000fce0008000f00 */
.L_x_217:
[----:B--2---:R2:W3:Y:S02]  /*9b00*/  SYNCS.PHASECHK.TRANS64.TRYWAIT P0, [R0+URZ+0x260], R3 ;  /* 0x00026003000075a7 */ /* 0x0044e400080011ff */
[----:B---3--:R-:W-:Y:S05]  /*9b10*/  @!P0 NANOSLEEP.SYNCS 0x989680 ;  /* 0x009896800000895d */ /* 0x008fea0003900000 */
[----:B------:R-:W3:Y:S02]  /*9b20*/  @!P0 SYNCS.PHASECHK.TRANS64 P0, [R0+URZ+0x260], R3 ;  /* 0x00026003000085a7 */ /* 0x000ee400080010ff */
[----:B---3--:R-:W-:Y:S05]  /*9b30*/  @!P0 BRA `(.L_x_217) ;  /* 0xfffffffc00f08947 */ /* 0x008fea000383ffff */
[----:B------:R-:W-:Y:S05]  /*9b40*/  BRA `(.L_x_83) ;  /* 0xffffffa400a47947 */ /* 0x000fea000383ffff */
.L_x_91:
[----:B-1----:R1:W2:Y:S02]  /*9b50*/  SYNCS.PHASECHK.TRANS64.TRYWAIT P1, [R0+URZ+0x250], R5 ;  /* 0x00025005000075a7 */ /* 0x0022a400080211ff */
[----:B--2---:R-:W-:Y:S05]  /*9b60*/  @!P1 NANOSLEEP.SYNCS 0x989680 ;  /* 0x009896800000995d */ /* 0x004fea0003900000 */
[----:B------:R-:W2:Y:S02]  /*9b70*/  @!P1 SYNCS.PHASECHK.TRANS64 P1, [R0+URZ+0x250], R5 ;  /* 0x00025005000095a7 */ /* 0x000ea400080210ff */
[----:B--2---:R-:W-:Y:S05]  /*9b80*/  @!P1 BRA `(.L_x_91) ;  /* 0xfffffffc00f09947 */ /* 0x004fea000383ffff */
[----:B------:R-:W-:Y:S05]  /*9b90*/  BRA `(.L_x_218) ;  /* 0xffffffac00047947 */ /* 0x000fea000383ffff */
.L_x_92:
[----:B------:R-:W-:-:S07]  /*9ba0*/  MOV R3, UR19 ;  /* 0x0000001300037c02 */ /* 0x000fce0008000f00 */
.L_x_219:
[----:B-1----:R1:W2:Y:S02]  /*9bb0*/  SYNCS.PHASECHK.TRANS64.TRYWAIT P0, [R3+URZ+0x290], R0 ;  /* 0x00029000030075a7 */ /* 0x0022a400080011ff */
[----:B--2---:R-:W-:Y:S05]  /*9bc0*/  @!P0 NANOSLEEP.SYNCS 0x989680 ;  /* 0x009896800000895d */ /* 0x004fea0003900000 */
[----:B------:R-:W2:Y:S02]  /*9bd0*/  @!P0 SYNCS.PHASECHK.TRANS64 P0, [R3+URZ+0x290], R0 ;  /* 0x00029000030085a7 */ /* 0x000ea400080010ff */
[----:B--2---:R-:W-:Y:S05]  /*9be0*/  @!P0 BRA `(.L_x_219) ;  /* 0xfffffffc00f08947 */ /* 0x004fea000383ffff */
[----:B------:R-:W-:Y:S05]  /*9bf0*/  BRA `(.L_x_220) ;  /* 0xffffffac00387947 */ /* 0x000fea000383ffff */
.L_x_95:
[----:B------:R-:W-:Y:S07]  /*9c00*/  MOV R0, UR6 ;  /* 0x0000000600007c02 */ /* 0x000fee0008000f00 */
.L_x_221:
[----:B-1----:R1:W2:Y:S02]  /*9c10*/  SYNCS.PHASECHK.TRANS64.TRYWAIT P0, [R0+URZ], R3 ;  /* 0x00000003000075a7 */ /* 0x0022a400080011ff */
[----:B--2---:R-:W-:Y:S05]  /*9c20*/  @!P0 NANOSLEEP.SYNCS 0x989680 ;  /* 0x009896800000895d */ /* 0x004fea0003900000 */
[----:B------:R-:W2:Y:S02]  /*9c30*/  @!P0 SYNCS.PHASECHK.TRANS64 P0, [R0+URZ], R3 ;  /* 0x00000003000085a7 */ /* 0x000ea400080010ff */
[----:B--2---:R-:W-:Y:S05]  /*9c40*/  @!P0 BRA `(.L_x_221) ;  /* 0xfffffffc00f08947 */ /* 0x004fea000383ffff */
[----:B------:R-:W-:Y:S05]  /*9c50*/  BRA `(.L_x_94) ;  /* 0xffffffac00707947 */ /* 0x000fea000383ffff */
.L_x_98:
[----:B------:R-:W-:-:S07]  /*9c60*/  MOV R0, UR4 ;  /* 0x0000000400007c02 */ /* 0x000fce0008000f00 */
.L_x_222:
[----:B--2---:R2:W4:Y:S02]  /*9c70*/  SYNCS.PHASECHK.TRANS64.TRYWAIT P0, [R0+URZ], R3 ;  /* 0x00000003000075a7 */ /* 0x00452400080011ff */
[----:B----4-:R-:W-:Y:S05]  /*9c80*/  @!P0 NANOSLEEP.SYNCS 0x989680 ;  /* 0x009896800000895d */ /* 0x010fea0003900000 */
[----:B------:R-:W4:Y:S02]  /*9c90*/  @!P0 SYNCS.PHASECHK.TRANS64 P0, [R0+URZ], R3 ;  /* 0x00000003000085a7 */ /* 0x000f2400080010ff */
[----:B----4-:R-:W-:Y:S05]  /*9ca0*/  @!P0 BRA `(.L_x_222) ;  /* 0xfffffffc00f08947 */ /* 0x010fea000383ffff */
[----:B------:R-:W-:Y:S05]  /*9cb0*/  BRA `(.L_x_223) ;  /* 0xffffffb000107947 */ /* 0x000fea000383ffff */
.L_x_99:
[----:B------:R-:W-:-:S07]  /*9cc0*/  MOV R0, UR5 ;  /* 0x0000000500007c02 */ /* 0x000fce0008000f00 */
.L_x_224:
[----:B-1----:R1:W2:Y:S02]  /*9cd0*/  SYNCS.PHASECHK.TRANS64.TRYWAIT P0, [R0+URZ], R3 ;  /* 0x00000003000075a7 */ /* 0x0022a400080011ff */
[----:B--2---:R-:W-:Y:S05]  /*9ce0*/  @!P0 NANOSLEEP.SYNCS 0x989680 ;  /* 0x009896800000895d */ /* 0x004fea0003900000 */
[----:B------:R-:W2:Y:S02]  /*9cf0*/  @!P0 SYNCS.PHASECHK.TRANS64 P0, [R0+URZ], R3 ;  /* 0x00000003000085a7 */ /* 0x000ea400080010ff */
[----:B--2---:R-:W-:Y:S05]  /*9d00*/  @!P0 BRA `(.L_x_224) ;  /* 0xfffffffc00f08947 */ /* 0x004fea000383ffff */
[----:B------:R-:W-:Y:S05]  /*9d10*/  BRA `(.L_x_225) ;  /* 0xffffffb0001c7947 */ /* 0x000fea000383ffff */
.L_x_100:
[----:B------:R-:W-:-:S07]  /*9d20*/  MOV R0, UR5 ;  /* 0x0000000500007c02 */ /* 0x000fce0008000f00 */
.L_x_226:
[----:B-1----:R1:W2:Y:S02]  /*9d30*/  SYNCS.PHASECHK.TRANS64.TRYWAIT P0, [R0+URZ], R3 ;  /* 0x00000003000075a7 */ /* 0x0022a400080011ff */
[----:B--2---:R-:W-:Y:S05]  /*9d40*/  @!P0 NANOSLEEP.SYNCS 0x989680 ;  /* 0x009896800000895d */ /* 0x004fea0003900000 */
[----:B------:R-:W2:Y:S02]  /*9d50*/  @!P0 SYNCS.PHASECHK.TRANS64 P0, [R0+URZ], R3 ;  /* 0x00000003000085a7 */ /* 0x000ea400080010ff */
[----:B--2---:R-:W-:Y:S05]  /*9d60*/  @!P0 BRA `(.L_x_226) ;  /* 0xfffffffc00f08947 */ /* 0x004fea000383ffff */
[----:B------:R-:W-:Y:S05]  /*9d70*/  BRA `(.L_x_227) ;  /* 0xffffffb000287947 */ /* 0x000fea000383ffff */
.L_x_101:
[----:B------:R-:W-:-:S07]  /*9d80*/  MOV R0, UR4 ;  /* 0x0000000400007c02 */ /* 0x000fce0008000f00 */
.L_x_228:
[----:B-1----:R1:W2:Y:S02]  /*9d90*/  SYNCS.PHASECHK.TRANS64.TRYWAIT P0, [R0+URZ], R3 ;  /* 0x00000003000075a7 */ /* 0x0022a400080011ff */
[----:B--2---:R-:W-:Y:S05]  /*9da0*/  @!P0 NANOSLEEP.SYNCS 0x989680 ;  /* 0x009896800000895d */ /* 0x004fea0003900000 */
[----:B------:R-:W2:Y:S02]  /*9db0*/  @!P0 SYNCS.PHASECHK.TRANS64 P0, [R0+URZ], R3 ;  /* 0x00000003000085a7 */ /* 0x000ea400080010ff */
[----:B--2---:R-:W-:Y:S05]  /*9dc0*/  @!P0 BRA `(.L_x_228) ;  /* 0xfffffffc00f08947 */ /* 0x004fea000383ffff */
[----:B------:R-:W-:Y:S05]  /*9dd0*/  BRA `(.L_x_229) ;  /* 0xffffffb000347947 */ /* 0x000fea000383ffff */
.L_x_106:
[----:B-1----:R1:W2:Y:S02]  /*9de0*/  SYNCS.PHASECHK.TRANS64.TRYWAIT P0, [R8+URZ+0x250], R5 ;  /* 0x00025005080075a7 */ /* 0x0022a400080011ff */
[----:B--2---:R-:W-:Y:S05]  /*9df0*/  @!P0 NANOSLEEP.SYNCS 0x989680 ;  /* 0x009896800000895d */ /* 0x004fea0003900000 */
[----:B------:R-:W2:Y:S02]  /*9e00*/  @!P0 SYNCS.PHASECHK.TRANS64 P0, [R8+URZ+0x250], R5 ;  /* 0x00025005080085a7 */ /* 0x000ea400080010ff */
[----:B--2---:R-:W-:Y:S05]  /*9e10*/  @!P0 BRA `(.L_x_106) ;  /* 0xfffffffc00f08947 */ /* 0x004fea000383ffff */
[----:B------:R-:W-:Y:S05]  /*9e20*/  BRA `(.L_x_230) ;  /* 0xffffffb400687947 */ /* 0x000fea000383ffff */
.L_x_109:
[----:B------:R-:W-:Y:S07]  /*9e30*/  MOV R0, UR21 ;  /* 0x0000001500007c02 */ /* 0x000fee0008000f00 */
.L_x_231:
[----:B-1----:R1:W2:Y:S02]  /*9e40*/  SYNCS.PHASECHK.TRANS64.TRYWAIT P1, [R0+URZ+0x248], R5 ;  /* 0x00024805000075a7 */ /* 0x0022a400080211ff */
[----:B--2---:R-:W-:Y:S05]  /*9e50*/  @!P1 NANOSLEEP.SYNCS 0x989680 ;  /* 0x009896800000995d */ /* 0x004fea0003900000 */
[----:B------:R-:W2:Y:S02]  /*9e60*/  @!P1 SYNCS.PHASECHK.TRANS64 P1, [R0+URZ+0x248], R5 ;  /* 0x00024805000095a7 */ /* 0x000ea400080210ff */
[----:B--2---:R-:W-:Y:S05]  /*9e70*/  @!P1 BRA `(.L_x_231) ;  /* 0xfffffffc00f09947 */ /* 0x004fea000383ffff */
[----:B------:R-:W-:Y:S05]  /*9e80*/  BRA `(.L_x_108) ;  /* 0xffffffb800e47947 */ /* 0x000fea000383ffff */
.L_x_112:
[----:B-1----:R-:W-:Y:S07]  /*9e90*/  MOV R5, UR21 ;  /* 0x0000001500057c02 */ /* 0x002fee0008000f00 */
.L_x_232:
[----:B-1----:R1:W2:Y:S02]  /*9ea0*/  SYNCS.PHASECHK.TRANS64.TRYWAIT P0, [R5+URZ+0x230], R4 ;  /* 0x00023004050075a7 */ /* 0x0022a400080011ff */
[----:B--2---:R-:W-:Y:S05]  /*9eb0*/  @!P0 NANOSLEEP.SYNCS 0x989680 ;  /* 0x009896800000895d */ /* 0x004fea0003900000 */
[----:B------:R-:W2:Y:S02]  /*9ec0*/  @!P0 SYNCS.PHASECHK.TRANS64 P0, [R5+URZ+0x230], R4 ;  /* 0x00023004050085a7 */ /* 0x000ea400080010ff */
[----:B--2---:R-:W-:Y:S05]  /*9ed0*/  @!P0 BRA `(.L_x_232) ;  /* 0xfffffffc00f08947 */ /* 0x004fea000383ffff */
[----:B------:R-:W-:Y:S05]  /*9ee0*/  BRA `(.L_x_233) ;  /* 0xffffffbc003c7947 */ /* 0x000fea000383ffff */
.L_x_113:
[----:B------:R-:W-:Y:S07]  /*9ef0*/  MOV R5, UR21 ;  /* 0x0000001500057c02 */ /* 0x000fee0008000f00 */
.L_x_234:
[----:B-1----:R1:W2:Y:S02]  /*9f00*/  SYNCS.PHASECHK.TRANS64.TRYWAIT P0, [R5+URZ+0x238], R4 ;  /* 0x00023804050075a7 */ /* 0x0022a400080011ff */
[----:B--2---:R-:W-:Y:S05]  /*9f10*/  @!P0 NANOSLEEP.SYNCS 0x989680 ;  /* 0x009896800000895d */ /* 0x004fea0003900000 */
[----:B------:R-:W2:Y:S02]  /*9f20*/  @!P0 SYNCS.PHASECHK.TRANS64 P0, [R5+URZ+0x238], R4 ;  /* 0x00023804050085a7 */ /* 0x000ea400080010ff */
[----:B--2---:R-:W-:Y:S05]  /*9f30*/  @!P0 BRA `(.L_x_234) ;  /* 0xfffffffc00f08947 */ /* 0x004fea000383ffff */
[----:B------:R-:W-:Y:S05]  /*9f40*/  BRA `(.L_x_235) ;  /* 0xffffffbc007c7947 */ /* 0x000fea000383ffff */
.L_x_115:
[----:B------:R-:W-:-:S07]  /*9f50*/  MOV R0, UR21 ;  /* 0x0000001500007c02 */ /* 0x000fce0008000f00 */
.L_x_236:
[----:B-1----:R1:W2:Y:S02]  /*9f60*/  SYNCS.PHASECHK.TRANS64.TRYWAIT P0, [R0+URZ+0x230], R3 ;  /* 0x00023003000075a7 */ /* 0x0022a400080011ff */
[----:B--2---:R-:W-:Y:S05]  /*9f70*/  @!P0 NANOSLEEP.SYNCS 0x989680 ;  /* 0x009896800000895d */ /* 0x004fea0003900000 */
[----:B------:R-:W2:Y:S02]  /*9f80*/  @!P0 SYNCS.PHASECHK.TRANS64 P0, [R0+URZ+0x230], R3 ;  /* 0x00023003000085a7 */ /* 0x000ea400080010ff */
[----:B--2---:R-:W-:Y:S05]  /*9f90*/  @!P0 BRA `(.L_x_236) ;  /* 0xfffffffc00f08947 */ /* 0x004fea000383ffff */
[----:B------:R-:W-:Y:S05]  /*9fa0*/  BRA `(.L_x_237) ;  /* 0xffffffbc00ec7947 */ /* 0x000fea000383ffff */
.L_x_117:
[----:B-1----:R1:W2:Y:S02]  /*9fb0*/  SYNCS.PHASECHK.TRANS64.TRYWAIT P0, [R3+URZ+0x250], R0 ;  /* 0x00025000030075a7 */ /* 0x0022a400080011ff */
[----:B--2---:R-:W-:Y:S05]  /*9fc0*/  @!P0 NANOSLEEP.SYNCS 0x989680 ;  /* 0x009896800000895d */ /* 0x004fea0003900000 */
[----:B------:R-:W2:Y:S02]  /*9fd0*/  @!P0 SYNCS.PHASECHK.TRANS64 P0, [R3+URZ+0x250], R0 ;  /* 0x00025000030085a7 */ /* 0x000ea400080010ff */
[----:B--2---:R-:W-:Y:S05]  /*9fe0*/  @!P0 BRA `(.L_x_117) ;  /* 0xfffffffc00f08947 */ /* 0x004fea000383ffff */
[----:B------:R-:W-:Y:S05]  /*9ff0*/  BRA `(.L_x_238) ;  /* 0xffffffc000b47947 */ /* 0x000fea000383ffff */
.L_x_128:
[----:B--2---:R2:W1:Y:S02]  /*a000*/  SYNCS.PHASECHK.TRANS64.TRYWAIT P1, [R2+URZ+0x220], R5 ;  /* 0x00022005020075a7 */ /* 0x00446400080211ff */
[----:B-1----:R-:W-:Y:S05]  /*a010*/  @!P1 NANOSLEEP.SYNCS 0x989680 ;  /* 0x009896800000995d */ /* 0x002fea0003900000 */
[----:B------:R-:W1:Y:S02]  /*a020*/  @!P1 SYNCS.PHASECHK.TRANS64 P1, [R2+URZ+0x220], R5 ;  /* 0x00022005020095a7 */ /* 0x000e6400080210ff */
[----:B-1----:R-:W-:Y:S05]  /*a030*/  @!P1 BRA `(.L_x_128) ;  /* 0xfffffffc00f09947 */ /* 0x002fea000383ffff */
[----:B------:R-:W-:Y:S05]  /*a040*/  BRA `(.L_x_127) ;  /* 0xffffffd000287947 */ /* 0x000fea000383ffff */
.L_x_130:
[----:B--2---:R2:W4:Y:S02]  /*a050*/  SYNCS.PHASECHK.TRANS64.TRYWAIT P0, [R100+URZ+0x270], R3 ;  /* 0x00027003640075a7 */ /* 0x00452400080011ff */
[----:B----4-:R-:W-:Y:S05]  /*a060*/  @!P0 NANOSLEEP.SYNCS 0x989680 ;  /* 0x009896800000895d */ /* 0x010fea0003900000 */
[----:B------:R-:W4:Y:S02]  /*a070*/  @!P0 SYNCS.PHASECHK.TRANS64 P0, [R100+URZ+0x270], R3 ;  /* 0x00027003640085a7 */ /* 0x000f2400080010ff */
[----:B----4-:R-:W-:Y:S05]  /*a080*/  @!P0 BRA `(.L_x_130) ;  /* 0xfffffffc00f08947 */ /* 0x010fea000383ffff */
[----:B------:R-:W-:Y:S05]  /*a090*/  BRA `(.L_x_129) ;  /* 0xffffffd000787947 */ /* 0x000fea000383ffff */
.L_x_138:
[----:B---3--:R3:W4:Y:S02]  /*a0a0*/  SYNCS.PHASECHK.TRANS64.TRYWAIT P0, [R109+URZ+0x220], R4 ;  /* 0x000220046d0075a7 */ /* 0x00872400080011ff */
[----:B----4-:R-:W-:Y:S05]  /*a0b0*/  @!P0 NANOSLEEP.SYNCS 0x989680 ;  /* 0x009896800000895d */ /* 0x010fea0003900000 */
[----:B------:R-:W4:Y:S02]  /*a0c0*/  @!P0 SYNCS.PHASECHK.TRANS64 P0, [R109+URZ+0x220], R4 ;  /* 0x000220046d0085a7 */ /* 0x000f2400080010ff */
[----:B----4-:R-:W-:Y:S05]  /*a0d0*/  @!P0 BRA `(.L_x_138) ;  /* 0xfffffffc00f08947 */ /* 0x010fea000383ffff */
[----:B------:R-:W-:Y:S05]  /*a0e0*/  BRA `(.L_x_137) ;  /* 0xffffffdc006c7947 */ /* 0x000fea000383ffff */
        .weak           $__internal_0_$__cuda_sm10x_tcgen05_guardrail_trap_col_being_dealloced_not_returned_by_alloc
        .type           $__internal_0_$__cuda_sm10x_tcgen05_guardrail_trap_col_being_dealloced_not_returned_by_alloc,@function
        .size           $__internal_0_$__cuda_sm10x_tcgen05_guardrail_trap_col_being_dealloced_not_returned_by_alloc,($__internal_1_$__cuda_sm10x_tcgen05_guardrail_trap_phase_invalid_during_alloc - $__internal_0_$__cuda_sm10x_tcgen05_guardrail_trap_col_being_dealloced_not_returned_by_alloc)
$__internal_0_$__cuda_sm10x_tcgen05_guardrail_trap_col_being_dealloced_not_returned_by_alloc:
[----:B------:R-:W-:Y:S05]  /*a0f0*/  BPT.TRAP 0x1 ;  /* 0x000000040000795c */ /* 0x000fea0000300000 */
[----:B------:R-:W-:-:S04]  /*a100*/  HFMA2 R3, -RZ, RZ, 0, 0 ;  /* 0x00000000ff037431 */ /* 0x000fc800000001ff */
[----:B------:R-:W-:Y:S05]  /*a110*/  RET.REL.NODEC R2 `(_ZN7cutlass13device_kernelINS_4gemm6kernel13GemmUniversalIN4cute5tupleIJiiiiEEENS1_10collective13CollectiveMmaINS1_35MainloopSm100TmaUmmaWarpSpecializedILi34ELi2ELi4ENS5_IJNS4_1CILi2EEENSA_ILi1EEESC_EEEEENS5_IJNSA_ILi64EEENSA_ILi128EEENSA_ILi32EEEEEENS_12float_e4m3_tENS5_IJlSC_lEEESJ_SK_NS4_8TiledMMAINS4_8MMA_AtomIJNS4_10MMA_TraitsINS4_19SM100_MMA_F8F6F4_SSEJSJ_SJ_fSF_SG_NS4_17integral_constantINS4_4UMMA5MajorELSR_0EEESS_NSP_INSQ_7ScaleInELST_0EEESU_EEEEEENS4_6LayoutINS5_IJSC_SC_SC_EEENS5_IJNSA_ILi0EEESZ_SZ_EEEEENS5_IJNS4_10UnderscoreES12_S12_EEEEENS4_13SM90_TMA_LOADENS4_14ComposedLayoutINS4_7SwizzleILi1ELi4ELi3EEENS4_18smem_ptr_flag_bitsILi8EEENSX_INS5_IJNSA_ILi8EEESH_EEENS5_IJSH_SC_EEEEEEEvNS4_8identityENS4_23SM90_TMA_LOAD_MULTICASTES1F_vS1G_EENS_8epilogue10collective18CollectiveEpilogueINS1J_23Sm100TmaWarpSpecializedILi2ELi2ELi32ELb0ELb0EEEJSI_NS5_IJNSX_ISF_SC_EES1O_EEESJ_SK_SJ_SK_NS1J_6fusion15FusionCallbacksIS1N_NS1Q_17LinearCombinationISJ_fSJ_fLNS_15FloatRoundStyleE2EEESI_S1P_JEEENS4_5SM1004TMEM4LOAD26SM100_TMEM_LOAD_16dp32b32xES15_NS16_INS17_ILi2ELi4ELi3EEES1A_NSX_INS5_IJS1B_SF_EEENS5_IJSF_SC_EEEEEEENS4_39AutoVectorizingCopyWithAssumedAlignmentILi128EEENS4_14SM90_TMA_STOREES24_S26_S26_EEEvvEEEEvNT_6ParamsE) ;  /* 0xffffff5c02b87950 */ /* 0x000fea0003c3ffff */
        .weak           $__internal_1_$__cuda_sm10x_tcgen05_guardrail_trap_phase_invalid_during_alloc
        .type           $__internal_1_$__cuda_sm10x_tcgen05_guardrail_trap_phase_invalid_during_alloc,@function
        .size           $__internal_1_$__cuda_sm10x_tcgen05_guardrail_trap_phase_invalid_during_alloc,($__internal_2_$__cuda_sm10x_tcgen05_guardrail_trap_unallocated_columns_being_dealloced - $__internal_1_$__cuda_sm10x_tcgen05_guardrail_trap_phase_invalid_during_alloc)
$__internal_1_$__cuda_sm10x_tcgen05_guardrail_trap_phase_invalid_during_alloc:
[----:B------:R-:W-:Y:S05]  /*a120*/  BPT.TRAP 0x1 ;  /* 0x000000040000795c */ /* 0x000fea0000300000 */
[----:B------:R-:W-:-:S04]  /*a130*/  MOV R5, 0x0 ;  /* 0x0000000000057802 */ /* 0x000fc80000000f00 */
[----:B------:R-:W-:Y:S05]  /*a140*/  RET.REL.NODEC R4 `(_ZN7cutlass13device_kernelINS_4gemm6kernel13GemmUniversalIN4cute5tupleIJiiiiEEENS1_10collective13CollectiveMmaINS1_35MainloopSm100TmaUmmaWarpSpecializedILi34ELi2ELi4ENS5_IJNS4_1CILi2EEENSA_ILi1EEESC_EEEEENS5_IJNSA_ILi64EEENSA_ILi128EEENSA_ILi32EEEEEENS_12float_e4m3_tENS5_IJlSC_lEEESJ_SK_NS4_8TiledMMAINS4_8MMA_AtomIJNS4_10MMA_TraitsINS4_19SM100_MMA_F8F6F4_SSEJSJ_SJ_fSF_SG_NS4_17integral_constantINS4_4UMMA5MajorELSR_0EEESS_NSP_INSQ_7ScaleInELST_0EEESU_EEEEEENS4_6LayoutINS5_IJSC_SC_SC_EEENS5_IJNSA_ILi0EEESZ_SZ_EEEEENS5_IJNS4_10UnderscoreES12_S12_EEEEENS4_13SM90_TMA_LOADENS4_14ComposedLayoutINS4_7SwizzleILi1ELi4ELi3EEENS4_18smem_ptr_flag_bitsILi8EEENSX_INS5_IJNSA_ILi8EEESH_EEENS5_IJSH_SC_EEEEEEEvNS4_8identityENS4_23SM90_TMA_LOAD_MULTICASTES1F_vS1G_EENS_8epilogue10collective18CollectiveEpilogueINS1J_23Sm100TmaWarpSpecializedILi2ELi2ELi32ELb0ELb0EEEJSI_NS5_IJNSX_ISF_SC_EES1O_EEESJ_SK_SJ_SK_NS1J_6fusion15FusionCallbacksIS1N_NS1Q_17LinearCombinationISJ_fSJ_fLNS_15FloatRoundStyleE2EEESI_S1P_JEEENS4_5SM1004TMEM4LOAD26SM100_TMEM_LOAD_16dp32b32xES15_NS16_INS17_ILi2ELi4ELi3EEES1A_NSX_INS5_IJS1B_SF_EEENS5_IJSF_SC_EEEEEEENS4_39AutoVectorizingCopyWithAssumedAlignmentILi128EEENS4_14SM90_TMA_STOREES24_S26_S26_EEEvvEEEEvNT_6ParamsE) ;  /* 0xffffff5c04ac7950 */ /* 0x000fea0003c3ffff */
        .weak           $__internal_2_$__cuda_sm10x_tcgen05_guardrail_trap_unallocated_columns_being_dealloced
        .type           $__internal_2_$__cuda_sm10x_tcgen05_guardrail_trap_unallocated_columns_being_dealloced,@function
        .size           $__internal_2_$__cuda_sm10x_tcgen05_guardrail_trap_unallocated_columns_being_dealloced,(.L_x_240 - $__internal_2_$__cuda_sm10x_tcgen05_guardrail_trap_unallocated_columns_being_dealloced)
$__internal_2_$__cuda_sm10x_tcgen05_guardrail_trap_unallocated_columns_being_dealloced:
[----:B------:R-:W-:Y:S05]  /*a150*/  BPT.TRAP 0x1 ;  /* 0x000000040000795c */ /* 0x000fea0000300000 */
[----:B------:R-:W-:-:S04]  /*a160*/  HFMA2 R3, -RZ, RZ, 0, 0 ;  /* 0x00000000ff037431 */ /* 0x000fc800000001ff */
[----:B------:R-:W-:Y:S05]  /*a170*/  RET.REL.NODEC R2 `(_ZN7cutlass13device_kernelINS_4gemm6kernel13GemmUniversalIN4cute5tupleIJiiiiEEENS1_10collective13CollectiveMmaINS1_35MainloopSm100TmaUmmaWarpSpecializedILi34ELi2ELi4ENS5_IJNS4_1CILi2EEENSA_ILi1EEESC_EEEEENS5_IJNSA_ILi64EEENSA_ILi128EEENSA_ILi32EEEEEENS_12float_e4m3_tENS5_IJlSC_lEEESJ_SK_NS4_8TiledMMAINS4_8MMA_AtomIJNS4_10MMA_TraitsINS4_19SM100_MMA_F8F6F4_SSEJSJ_SJ_fSF_SG_NS4_17integral_constantINS4_4UMMA5MajorELSR_0EEESS_NSP_INSQ_7ScaleInELST_0EEESU_EEEEEENS4_6LayoutINS5_IJSC_SC_SC_EEENS5_IJNSA_ILi0EEESZ_SZ_EEEEENS5_IJNS4_10UnderscoreES12_S12_EEEEENS4_13SM90_TMA_LOADENS4_14ComposedLayoutINS4_7SwizzleILi1ELi4ELi3EEENS4_18smem_ptr_flag_bitsILi8EEENSX_INS5_IJNSA_ILi8EEESH_EEENS5_IJSH_SC_EEEEEEEvNS4_8identityENS4_23SM90_TMA_LOAD_MULTICASTES1F_vS1G_EENS_8epilogue10collective18CollectiveEpilogueINS1J_23Sm100TmaWarpSpecializedILi2ELi2ELi32ELb0ELb0EEEJSI_NS5_IJNSX_ISF_SC_EES1O_EEESJ_SK_SJ_SK_NS1J_6fusion15FusionCallbacksIS1N_NS1Q_17LinearCombinationISJ_fSJ_fLNS_15FloatRoundStyleE2EEESI_S1P_JEEENS4_5SM1004TMEM4LOAD26SM100_TMEM_LOAD_16dp32b32xES15_NS16_INS17_ILi2ELi4ELi3EEES1A_NSX_INS5_IJS1B_SF_EEENS5_IJSF_SC_EEEEEEENS4_39AutoVectorizingCopyWithAssumedAlignmentILi128EEENS4_14SM90_TMA_STOREES24_S26_S26_EEEvvEEEEvNT_6ParamsE) ;  /* 0xffffff5c02a07950 */ /* 0x000fea0003c3ffff */
.L_x_239:
[----:B------:R-:W-:-:S00]  /*a180*/  BRA `(.L_x_239) ;  /* 0xfffffffc00fc7947 */ /* 0x000fc0000383ffff */
[----:B------:R-:W-:-:S00]  /*a190*/  NOP ;  /* 0x0000000000007918 */ /* 0x000fc00000000000 */
        /* <DEDUP_REMOVED lines=14> */
.L_x_240:


//--------------------- .nv.global.init           --------------------------
	.section	.nv.global.init,"aw",@progbits
.nv.global.init:
	.type		$str$27,@object
	.size		$str$27,($str$28 - $str$27)
$str$27:
        /*0000*/ 	.byte	0x28, 0x61, 0x64, 0x64, 0x72, 0x65, 0x73, 0x73, 0x20, 0x26, 0x20, 0x6d, 0x61, 0x73, 0x6b, 0x29
        /*0010*/ 	.byte	0x20, 0x3d, 0x3d, 0x20, 0x30, 0x00
	.type		$str$28,@object
	.size		$str$28,($str$26 - $str$28)
$str$28:
        /*0016*/ 	.byte	0x2f, 0x74, 0x6d, 0x70, 0x2f, 0x63, 0x75, 0x74, 0x6c, 0x61, 0x73, 0x73, 0x5f, 0x73, 0x77, 0x65
        /*0026*/ 	.byte	0x65, 0x70, 0x5f, 0x73, 0x72, 0x63, 0x2f, 0x69, 0x6e, 0x63, 0x6c, 0x75, 0x64, 0x65, 0x2f, 0x63
        /*0036*/ 	.byte	0x75, 0x74, 0x65, 0x2f, 0x70, 0x6f, 0x69, 0x6e, 0x74, 0x65, 0x72, 0x5f, 0x66, 0x6c, 0x61, 0x67
        /*0046*/ 	.byte	0x67, 0x65, 0x64, 0x2e, 0x68, 0x70, 0x70, 0x00
	.type		$str$26,@object
	.size		$str$26,($str$25 - $str$26)
$str$26:
        /*004e*/ 	.byte	0x2f, 0x74, 0x6d, 0x70, 0x2f, 0x63, 0x75, 0x74, 0x6c, 0x61, 0x73, 0x73, 0x5f, 0x73, 0x77, 0x65
        /*005e*/ 	.byte	0x65, 0x70, 0x5f, 0x73, 0x72, 0x63, 0x2f, 0x69, 0x6e, 0x63, 0x6c, 0x75, 0x64, 0x65, 0x2f, 0x63
        /*006e*/ 	.byte	0x75, 0x74, 0x65, 0x2f, 0x61, 0x74, 0x6f, 0x6d, 0x2f, 0x63, 0x6f, 0x70, 0x79, 0x5f, 0x74, 0x72
        /*007e*/ 	.byte	0x61, 0x69, 0x74, 0x73, 0x5f, 0x73, 0x6d, 0x31, 0x30, 0x30, 0x2e, 0x68, 0x70, 0x70, 0x00
	.type		$str$25,@object
	.size		$str$25,(__unnamed_1 - $str$25)
$str$25:
        /*008d*/ 	.byte	0x28, 0x28, 0x75, 0x69, 0x6e, 0x74, 0x33, 0x32, 0x5f, 0x74, 0x28, 0x74, 0x68, 0x72, 0x65, 0x61
        /*009d*/ 	.byte	0x64, 0x49, 0x64, 0x78, 0x2e, 0x78, 0x29, 0x20, 0x2f, 0x20, 0x33, 0x32, 0x29, 0x20, 0x25, 0x20
        /*00ad*/ 	.byte	0x34, 0x29, 0x20, 0x3d, 0x3d, 0x20, 0x28, 0x28, 0x28, 0x74, 0x6d, 0x65, 0x6d, 0x5f, 0x61, 0x64
        /*00bd*/ 	.byte	0x64, 0x72, 0x20, 0x3e, 0x3e, 0x20, 0x31, 0x36, 0x29, 0x20, 0x2f, 0x20, 0x33, 0x32, 0x29, 0x20
        /*00cd*/ 	.byte	0x25, 0x20, 0x34, 0x29, 0x00
	.type		__unnamed_1,@object
	.size		__unnamed_1,(__unnamed_2 - __unnamed_1)
__unnamed_1:
        /*00d2*/ 	.byte	0x61, 0x75, 0x74, 0x6f, 0x20, 0x63, 0x75, 0x74, 0x65, 0x3a, 0x3a, 0x61, 0x73, 0x5f, 0x70, 0x6f
        /* <DEDUP_REMOVED lines=24> */
        /*0262*/ 	.byte	0x3c, 0x34, 0x30, 0x39, 0x36, 0x3e, 0x3e, 0x3e, 0x3e, 0x5d, 0x00
	.type		__unnamed_2,@object
	.size		__unnamed_2,(.L_2 - __unnamed_2)
__unnamed_2:
        /* <DEDUP_REMOVED lines=40> */
        /*04ed*/ 	.byte	0x74, 0x65, 0x3a, 0x3a, 0x43, 0x3c, 0x30, 0x3e, 0x3e, 0x3e, 0x3e, 0x5d, 0x00
.L_2:


//--------------------- .nv.shared._ZN7cutlass13device_kernelINS_4gemm6kernel13GemmUniversalIN4cute5tupleIJiiiiEEENS1_10collective13CollectiveMmaINS1_35MainloopSm100TmaUmmaWarpSpecializedILi34ELi2ELi4ENS5_IJNS4_1CILi2EEENSA_ILi1EEESC_EEEEENS5_IJNSA_ILi64EEENSA_ILi128EEENSA_ILi32EEEEEENS_12float_e4m3_tENS5_IJlSC_lEEESJ_SK_NS4_8TiledMMAINS4_8MMA_AtomIJNS4_10MMA_TraitsINS4_19SM100_MMA_F8F6F4_SSEJSJ_SJ_fSF_SG_NS4_17integral_constantINS4_4UMMA5MajorELSR_0EEESS_NSP_INSQ_7ScaleInELST_0EEESU_EEEEEENS4_6LayoutINS5_IJSC_SC_SC_EEENS5_IJNSA_ILi0EEESZ_SZ_EEEEENS5_IJNS4_10UnderscoreES12_S12_EEEEENS4_13SM90_TMA_LOADENS4_14ComposedLayoutINS4_7SwizzleILi1ELi4ELi3EEENS4_18smem_ptr_flag_bitsILi8EEENSX_INS5_IJNSA_ILi8EEESH_EEENS5_IJSH_SC_EEEEEEEvNS4_8identityENS4_23SM90_TMA_LOAD_MULTICASTES1F_vS1G_EENS_8epilogue10collective18CollectiveEpilogueINS1J_23Sm100TmaWarpSpecializedILi2ELi2ELi32ELb0ELb0EEEJSI_NS5_IJNSX_ISF_SC_EES1O_EEESJ_SK_SJ_SK_NS1J_6fusion15FusionCallbacksIS1N_NS1Q_17LinearCombinationISJ_fSJ_fLNS_15FloatRoundStyleE2EEESI_S1P_JEEENS4_5SM1004TMEM4LOAD26SM100_TMEM_LOAD_16dp32b32xES15_NS16_INS17_ILi2ELi4ELi3EEES1A_NSX_INS5_IJS1B_SF_EEENS5_IJSF_SC_EEEEEEENS4_39AutoVectorizingCopyWithAssumedAlignmentILi128EEENS4_14SM90_TMA_STOREES24_S26_S26_EEEvvEEEEvNT_6ParamsE --------------------------
	.section	.nv.shared._ZN7cutlass13device_kernelINS_4gemm6kernel13GemmUniversalIN4cute5tupleIJiiiiEEENS1_10collective13CollectiveMmaINS1_35MainloopSm100TmaUmmaWarpSpecializedILi34ELi2ELi4ENS5_IJNS4_1CILi2EEENSA_ILi1EEESC_EEEEENS5_IJNSA_ILi64EEENSA_ILi128EEENSA_ILi32EEEEEENS_12float_e4m3_tENS5_IJlSC_lEEESJ_SK_NS4_8TiledMMAINS4_8MMA_AtomIJNS4_10MMA_TraitsINS4_19SM100_MMA_F8F6F4_SSEJSJ_SJ_fSF_SG_NS4_17integral_constantINS4_4UMMA5MajorELSR_0EEESS_NSP_INSQ_7ScaleInELST_0EEESU_EEEEEENS4_6LayoutINS5_IJSC_SC_SC_EEENS5_IJNSA_ILi0EEESZ_SZ_EEEEENS5_IJNS4_10UnderscoreES12_S12_EEEEENS4_13SM90_TMA_LOADENS4_14ComposedLayoutINS4_7SwizzleILi1ELi4ELi3EEENS4_18smem_ptr_flag_bitsILi8EEENSX_INS5_IJNSA_ILi8EEESH_EEENS5_IJSH_SC_EEEEEEEvNS4_8identityENS4_23SM90_TMA_LOAD_MULTICASTES1F_vS1G_EENS_8epilogue10collective18CollectiveEpilogueINS1J_23Sm100TmaWarpSpecializedILi2ELi2ELi32ELb0ELb0EEEJSI_NS5_IJNSX_ISF_SC_EES1O_EEESJ_SK_SJ_SK_NS1J_6fusion15FusionCallbacksIS1N_NS1Q_17LinearCombinationISJ_fSJ_fLNS_15FloatRoundStyleE2EEESI_S1P_JEEENS4_5SM1004TMEM4LOAD26SM100_TMEM_LOAD_16dp32b32xES15_NS16_INS17_ILi2ELi4ELi3EEES1A_NSX_INS5_IJS1B_SF_EEENS5_IJSF_SC_EEEEEEENS4_39AutoVectorizingCopyWithAssumedAlignmentILi128EEENS4_14SM90_TMA_STOREES24_S26_S26_EEEvvEEEEvNT_6ParamsE,"aw",@nobits
	.sectionflags	@""
	.align	16
	.zero		1024


//--------------------- .nv.shared.reserved.0     --------------------------
	.section	.nv.shared.reserved.0,"aw",@nobits
	.weak		__nv_reservedSMEM_offset_0_alias
	.size		__nv_reservedSMEM_offset_0_alias, 0, 64
	.other		__nv_reservedSMEM_offset_0_alias,@"STO_CUDA_RESERVED_SHARED STV_DEFAULT"
__nv_reservedSMEM_offset_0_alias:
	.zero		0
.nv.shared.reserved.0:
	.zero		64
	.weak		__nv_reservedSMEM_tcgen05_partition
	.type		__nv_reservedSMEM_tcgen05_partition,@object
	.size		__nv_reservedSMEM_tcgen05_partition,(.L_0 - __nv_reservedSMEM_tcgen05_partition)
__nv_reservedSMEM_tcgen05_partition:
	.zero		32
.L_0:


//--------------------- .nv.global                --------------------------
	.section	.nv.global,"aw",@nobits
.nv.global:
	.type		_ZN39_INTERNAL_13fdfe7b_4_k_cu_2145f2f9_82174cute1_E,@object
	.size		_ZN39_INTERNAL_13fdfe7b_4_k_cu_2145f2f9_82174cute1_E,(_ZN39_INTERNAL_13fdfe7b_4_k_cu_2145f2f9_82174cuda3std3__45__cpo6cbeginE - _ZN39_INTERNAL_13fdfe7b_4_k_cu_2145f2f9_82174cute1_E)
_ZN39_INTERNAL_13fdfe7b_4_k_cu_2145f2f9_82174cute1_E:
	.zero		1
	.type		_ZN39_INTERNAL_13fdfe7b_4_k_cu_2145f2f9_82174cuda3std3__45__cpo6cbeginE,@object
	.size		_ZN39_INTERNAL_13fdfe7b_4_k_cu_2145f2f9_82174cuda3std3__45__cpo6cbeginE,(_ZN39_INTERNAL_13fdfe7b_4_k_cu_2145f2f9_82174cuda3std3__48in_placeE - _ZN39_INTERNAL_13fdfe7b_4_k_cu_2145f2f9_82174cuda3std3__45__cpo6cbeginE)
_ZN39_INTERNAL_13fdfe7b_4_k_cu_2145f2f9_82174cuda3std3__45__cpo6cbeginE:
	.zero		1
	.type		_ZN39_INTERNAL_13fdfe7b_4_k_cu_2145f2f9_82174cuda3std3__48in_placeE,@object
	.size		_ZN39_INTERNAL_13fdfe7b_4_k_cu_2145f2f9_82174cuda3std3__48in_placeE,(_ZN39_INTERNAL_13fdfe7b_4_k_cu_2145f2f9_82174cuda3std6ranges3__45__cpo9iter_moveE - _ZN39_INTERNAL_13fdfe7b_4_k_cu_2145f2f9_82174cuda3std3__48in_placeE)
_ZN39_INTERNAL_13fdfe7b_4_k_cu_2145f2f9_82174cuda3std3__48in_placeE:
	.zero		1
	.type		_ZN39_INTERNAL_13fdfe7b_4_k_cu_2145f2f9_82174cuda3std6ranges3__45__cpo9iter_moveE,@object
	.size		_ZN39_INTERNAL_13fdfe7b_4_k_cu_2145f2f9_82174cuda3std6ranges3__45__cpo9iter_moveE,(_ZN39_INTERNAL_13fdfe7b_4_k_cu_2145f2f9_82174cuda3std3__45__cpo5beginE - _ZN39_INTERNAL_13fdfe7b_4_k_cu_2145f2f9_82174cuda3std6ranges3__45__cpo9iter_moveE)
_ZN39_INTERNAL_13fdfe7b_4_k_cu_2145f2f9_82174cuda3std6ranges3__45__cpo9iter_moveE:
	.zero		1
	.type		_ZN39_INTERNAL_13fdfe7b_4_k_cu_2145f2f9_82174cuda3std3__45__cpo5beginE,@object
	.size		_ZN39_INTERNAL_13fdfe7b_4_k_cu_2145f2f9_82174cuda3std3__45__cpo5beginE,(_ZN39_INTERNAL_13fdfe7b_4_k_cu_2145f2f9_82174cuda3std3__441_GLOBAL__N__13fdfe7b_4_k_cu_2145f2f9_82176ignoreE - _ZN39_INTERNAL_13fdfe7b_4_k_cu_2145f2f9_82174cuda3std3__45__cpo5beginE)
_ZN39_INTERNAL_13fdfe7b_4_k_cu_2145f2f9_82174cuda3std3__45__cpo5beginE:
	.zero		1
	.type		_ZN39_INTERNAL_13fdfe7b_4_k_cu_2145f2f9_82174cuda3std3__441_GLOBAL__N__13fdfe7b_4_k_cu_2145f2f9_82176ignoreE,@object
	.size		_ZN39_INTERNAL_13fdfe7b_4_k_cu_2145f2f9_82174cuda3std3__441_GLOBAL__N__13fdfe7b_4_k_cu_2145f2f9_82176ignoreE,(_ZN39_INTERNAL_13fdfe7b_4_k_cu_2145f2f9_82174cute7productE - _ZN39_INTERNAL_13fdfe7b_4_k_cu_2145f2f9_82174cuda3std3__441_GLOBAL__N__13fdfe7b_4_k_cu_2145f2f9_82176ignoreE)
_ZN39_INTERNAL_13fdfe7b_4_k_cu_2145f2f9_82174cuda3std3__441_GLOBAL__N__13fdfe7b_4_k_cu_2145f2f9_82176ignoreE:
	.zero		1
	.type		_ZN39_INTERNAL_13fdfe7b_4_k_cu_2145f2f9_82174cute7productE,@object
	.size		_ZN39_INTERNAL_13fdfe7b_4_k_cu_2145f2f9_82174cute7productE,(_ZN39_INTERNAL_13fdfe7b_4_k_cu_2145f2f9_82174cuda3std3__45__cpo3endE - _ZN39_INTERNAL_13fdfe7b_4_k_cu_2145f2f9_82174cute7productE)
_ZN39_INTERNAL_13fdfe7b_4_k_cu_2145f2f9_82174cute7productE:
	.zero		1
	.type		_ZN39_INTERNAL_13fdfe7b_4_k_cu_2145f2f9_82174cuda3std3__45__cpo3endE,@object
	.size		_ZN39_INTERNAL_13fdfe7b_4_k_cu_2145f2f9_82174cuda3std3__45__cpo3endE,(_ZN39_INTERNAL_13fdfe7b_4_k_cu_2145f2f9_82174cuda3std3__419piecewise_constructE - _ZN39_INTERNAL_13fdfe7b_4_k_cu_2145f2f9_82174cuda3std3__45__cpo3endE)
_ZN39_INTERNAL_13fdfe7b_4_k_cu_2145f2f9_82174cuda3std3__45__cpo3endE:
	.zero		1
	.type		_ZN39_INTERNAL_13fdfe7b_4_k_cu_2145f2f9_82174cuda3std3__419piecewise_constructE,@object
	.size		_ZN39_INTERNAL_13fdfe7b_4_k_cu_2145f2f9_82174cuda3std3__419piecewise_constructE,(_ZN39_INTERNAL_13fdfe7b_4_k_cu_2145f2f9_82174cuda3std3__45__cpo4cendE - _ZN39_INTERNAL_13fdfe7b_4_k_cu_2145f2f9_82174cuda3std3__419piecewise_constructE)
_ZN39_INTERNAL_13fdfe7b_4_k_cu_2145f2f9_82174cuda3std3__419piecewise_constructE:
	.zero		1
	.type		_ZN39_INTERNAL_13fdfe7b_4_k_cu_2145f2f9_82174cuda3std3__45__cpo4cendE,@object
	.size		_ZN39_INTERNAL_13fdfe7b_4_k_cu_2145f2f9_82174cuda3std3__45__cpo4cendE,(_ZN39_INTERNAL_13fdfe7b_4_k_cu_2145f2f9_82174cuda3std6ranges3__45__cpo4swapE - _ZN39_INTERNAL_13fdfe7b_4_k_cu_2145f2f9_82174cuda3std3__45__cpo4cendE)
_ZN39_INTERNAL_13fdfe7b_4_k_cu_2145f2f9_82174cuda3std3__45__cpo4cendE:
	.zero		1
	.type		_ZN39_INTERNAL_13fdfe7b_4_k_cu_2145f2f9_82174cuda3std6ranges3__45__cpo4swapE,@object
	.size		_ZN39_INTERNAL_13fdfe7b_4_k_cu_2145f2f9_82174cuda3std6ranges3__45__cpo4swapE,(.L_10 - _ZN39_INTERNAL_13fdfe7b_4_k_cu_2145f2f9_82174cuda3std6ranges3__45__cpo4swapE)
_ZN39_INTERNAL_13fdfe7b_4_k_cu_2145f2f9_82174cuda3std6ranges3__45__cpo4swapE:
	.zero		1
.L_10:


//--------------------- .nv.constant0._ZN7cutlass13device_kernelINS_4gemm6kernel13GemmUniversalIN4cute5tupleIJiiiiEEENS1_10collective13CollectiveMmaINS1_35MainloopSm100TmaUmmaWarpSpecializedILi34ELi2ELi4ENS5_IJNS4_1CILi2EEENSA_ILi1EEESC_EEEEENS5_IJNSA_ILi64EEENSA_ILi128EEENSA_ILi32EEEEEENS_12float_e4m3_tENS5_IJlSC_lEEESJ_SK_NS4_8TiledMMAINS4_8MMA_AtomIJNS4_10MMA_TraitsINS4_19SM100_MMA_F8F6F4_SSEJSJ_SJ_fSF_SG_NS4_17integral_constantINS4_4UMMA5MajorELSR_0EEESS_NSP_INSQ_7ScaleInELST_0EEESU_EEEEEENS4_6LayoutINS5_IJSC_SC_SC_EEENS5_IJNSA_ILi0EEESZ_SZ_EEEEENS5_IJNS4_10UnderscoreES12_S12_EEEEENS4_13SM90_TMA_LOADENS4_14ComposedLayoutINS4_7SwizzleILi1ELi4ELi3EEENS4_18smem_ptr_flag_bitsILi8EEENSX_INS5_IJNSA_ILi8EEESH_EEENS5_IJSH_SC_EEEEEEEvNS4_8identityENS4_23SM90_TMA_LOAD_MULTICASTES1F_vS1G_EENS_8epilogue10collective18CollectiveEpilogueINS1J_23Sm100TmaWarpSpecializedILi2ELi2ELi32ELb0ELb0EEEJSI_NS5_IJNSX_ISF_SC_EES1O_EEESJ_SK_SJ_SK_NS1J_6fusion15FusionCallbacksIS1N_NS1Q_17LinearCombinationISJ_fSJ_fLNS_15FloatRoundStyleE2EEESI_S1P_JEEENS4_5SM1004TMEM4LOAD26SM100_TMEM_LOAD_16dp32b32xES15_NS16_INS17_ILi2ELi4ELi3EEES1A_NSX_INS5_IJS1B_SF_EEENS5_IJSF_SC_EEEEEEENS4_39AutoVectorizingCopyWithAssumedAlignmentILi128EEENS4_14SM90_TMA_STOREES24_S26_S26_EEEvvEEEEvNT_6ParamsE --------------------------
	.section	.nv.constant0._ZN7cutlass13device_kernelINS_4gemm6kernel13GemmUniversalIN4cute5tupleIJiiiiEEENS1_10collective13CollectiveMmaINS1_35MainloopSm100TmaUmmaWarpSpecializedILi34ELi2ELi4ENS5_IJNS4_1CILi2EEENSA_ILi1EEESC_EEEEENS5_IJNSA_ILi64EEENSA_ILi128EEENSA_ILi32EEEEEENS_12float_e4m3_tENS5_IJlSC_lEEESJ_SK_NS4_8TiledMMAINS4_8MMA_AtomIJNS4_10MMA_TraitsINS4_19SM100_MMA_F8F6F4_SSEJSJ_SJ_fSF_SG_NS4_17integral_constantINS4_4UMMA5MajorELSR_0EEESS_NSP_INSQ_7ScaleInELST_0EEESU_EEEEEENS4_6LayoutINS5_IJSC_SC_SC_EEENS5_IJNSA_ILi0EEESZ_SZ_EEEEENS5_IJNS4_10UnderscoreES12_S12_EEEEENS4_13SM90_TMA_LOADENS4_14ComposedLayoutINS4_7SwizzleILi1ELi4ELi3EEENS4_18smem_ptr_flag_bitsILi8EEENSX_INS5_IJNSA_ILi8EEESH_EEENS5_IJSH_SC_EEEEEEEvNS4_8identityENS4_23SM90_TMA_LOAD_MULTICASTES1F_vS1G_EENS_8epilogue10collective18CollectiveEpilogueINS1J_23Sm100TmaWarpSpecializedILi2ELi2ELi32ELb0ELb0EEEJSI_NS5_IJNSX_ISF_SC_EES1O_EEESJ_SK_SJ_SK_NS1J_6fusion15FusionCallbacksIS1N_NS1Q_17LinearCombinationISJ_fSJ_fLNS_15FloatRoundStyleE2EEESI_S1P_JEEENS4_5SM1004TMEM4LOAD26SM100_TMEM_LOAD_16dp32b32xES15_NS16_INS17_ILi2ELi4ELi3EEES1A_NSX_INS5_IJS1B_SF_EEENS5_IJSF_SC_EEEEEEENS4_39AutoVectorizingCopyWithAssumedAlignmentILi128EEENS4_14SM90_TMA_STOREES24_S26_S26_EEEvvEEEEvNT_6ParamsE,"a",@progbits
	.sectionflags	@""
	.align	4
.nv.constant0._ZN7cutlass13device_kernelINS_4gemm6kernel13GemmUniversalIN4cute5tupleIJiiiiEEENS1_10collective13CollectiveMmaINS1_35MainloopSm100TmaUmmaWarpSpecializedILi34ELi2ELi4ENS5_IJNS4_1CILi2EEENSA_ILi1EEESC_EEEEENS5_IJNSA_ILi64EEENSA_ILi128EEENSA_ILi32EEEEEENS_12float_e4m3_tENS5_IJlSC_lEEESJ_SK_NS4_8TiledMMAINS4_8MMA_AtomIJNS4_10MMA_TraitsINS4_19SM100_MMA_F8F6F4_SSEJSJ_SJ_fSF_SG_NS4_17integral_constantINS4_4UMMA5MajorELSR_0EEESS_NSP_INSQ_7ScaleInELST_0EEESU_EEEEEENS4_6LayoutINS5_IJSC_SC_SC_EEENS5_IJNSA_ILi0EEESZ_SZ_EEEEENS5_IJNS4_10UnderscoreES12_S12_EEEEENS4_13SM90_TMA_LOADENS4_14ComposedLayoutINS4_7SwizzleILi1ELi4ELi3EEENS4_18smem_ptr_flag_bitsILi8EEENSX_INS5_IJNSA_ILi8EEESH_EEENS5_IJSH_SC_EEEEEEEvNS4_8identityENS4_23SM90_TMA_LOAD_MULTICASTES1F_vS1G_EENS_8epilogue10collective18CollectiveEpilogueINS1J_23Sm100TmaWarpSpecializedILi2ELi2ELi32ELb0ELb0EEEJSI_NS5_IJNSX_ISF_SC_EES1O_EEESJ_SK_SJ_SK_NS1J_6fusion15FusionCallbacksIS1N_NS1Q_17LinearCombinationISJ_fSJ_fLNS_15FloatRoundStyleE2EEESI_S1P_JEEENS4_5SM1004TMEM4LOAD26SM100_TMEM_LOAD_16dp32b32xES15_NS16_INS17_ILi2ELi4ELi3EEES1A_NSX_INS5_IJS1B_SF_EEENS5_IJSF_SC_EEEEEEENS4_39AutoVectorizingCopyWithAssumedAlignmentILi128EEENS4_14SM90_TMA_STOREES24_S26_S26_EEEvvEEEEvNT_6ParamsE:
	.zero		2944


//--------------------- SYMBOLS --------------------------

	.type		.nv.reservedSmem.offset0,@object
	.size		.nv.reservedSmem.offset0,0x4
	.type		.nv.reservedSmem.cap,@object
	.size		.nv.reservedSmem.cap,0x4
	.type		__assertfail,@function
